//
// Generated by NVIDIA NVVM Compiler
//
// Compiler Build ID: CL-36424714
// Cuda compilation tools, release 13.0, V13.0.88
// Based on NVVM 20.0.0
//

.version 9.0
.target sm_100
.address_size 64

	// .globl	_Z11convolutionPfS_S_iii

.visible .entry _Z11convolutionPfS_S_iii(
	.param .u64 .ptr .align 1 _Z11convolutionPfS_S_iii_param_0,
	.param .u64 .ptr .align 1 _Z11convolutionPfS_S_iii_param_1,
	.param .u64 .ptr .align 1 _Z11convolutionPfS_S_iii_param_2,
	.param .u32 _Z11convolutionPfS_S_iii_param_3,
	.param .u32 _Z11convolutionPfS_S_iii_param_4,
	.param .u32 _Z11convolutionPfS_S_iii_param_5
)
{
	.reg .pred 	%p<33>;
	.reg .b32 	%r<57>;
	.reg .b32 	%f<43>;
	.reg .b64 	%rd<43>;

	ld.param.u64 	%rd9, [_Z11convolutionPfS_S_iii_param_0];
	ld.param.u64 	%rd10, [_Z11convolutionPfS_S_iii_param_1];
	ld.param.u64 	%rd8, [_Z11convolutionPfS_S_iii_param_2];
	ld.param.u32 	%r22, [_Z11convolutionPfS_S_iii_param_3];
	ld.param.u32 	%r23, [_Z11convolutionPfS_S_iii_param_4];
	ld.param.u32 	%r24, [_Z11convolutionPfS_S_iii_param_5];
	cvta.to.global.u64 	%rd1, %rd10;
	cvta.to.global.u64 	%rd2, %rd9;
	sub.s32 	%r25, %r22, %r23;
	shl.b32 	%r26, %r24, 1;
	add.s32 	%r27, %r26, %r25;
	mov.u32 	%r28, %ctaid.x;
	mov.u32 	%r29, %ntid.x;
	mov.u32 	%r30, %tid.x;
	mad.lo.s32 	%r2, %r28, %r29, %r30;
	mov.u32 	%r31, %ctaid.y;
	mov.u32 	%r32, %ntid.y;
	mov.u32 	%r33, %tid.y;
	mad.lo.s32 	%r34, %r31, %r32, %r33;
	max.s32 	%r35, %r2, %r34;
	setp.gt.s32 	%p2, %r35, %r27;
	@%p2 bra 	$L__BB0_31;
	cvta.to.global.u64 	%rd11, %rd8;
	mad.lo.s32 	%r36, %r2, %r27, %r2;
	add.s32 	%r37, %r36, %r34;
	mul.wide.s32 	%rd12, %r37, 4;
	add.s64 	%rd3, %rd11, %rd12;
	mov.b32 	%r38, 0;
	st.global.u32 	[%rd3], %r38;
	setp.lt.s32 	%p3, %r23, 1;
	@%p3 bra 	$L__BB0_31;
	and.b32  	%r4, %r23, 3;
	and.b32  	%r5, %r23, 2147483644;
	mov.b32 	%r54, 0;
	mov.f32 	%f36, 0f00000000;
	cvt.u64.u32 	%rd32, %r34;
	cvt.s64.s32 	%rd34, %r24;
$L__BB0_3:
	setp.lt.u32 	%p4, %r23, 4;
	add.s32 	%r41, %r54, %r2;
	setp.lt.s32 	%p5, %r41, %r24;
	sub.s32 	%r42, %r41, %r24;
	setp.ge.s32 	%p6, %r42, %r22;
	or.pred  	%p1, %p5, %p6;
	mul.lo.s32 	%r7, %r42, %r22;
	mul.lo.s32 	%r8, %r54, %r23;
	mov.b32 	%r56, 0;
	@%p4 bra 	$L__BB0_18;
	mov.b32 	%r55, 0;
	cvt.s64.s32 	%rd21, %r7;
	cvt.u64.u32 	%rd25, %r8;
$L__BB0_5:
	add.s32 	%r10, %r55, %r34;
	setp.lt.s32 	%p7, %r10, %r24;
	or.pred  	%p8, %p1, %p7;
	@%p8 bra 	$L__BB0_8;
	sub.s32 	%r11, %r10, %r24;
	setp.ge.s32 	%p9, %r11, %r22;
	@%p9 bra 	$L__BB0_8;
	add.s32 	%r44, %r11, %r7;
	mul.wide.s32 	%rd13, %r44, 4;
	add.s64 	%rd14, %rd2, %rd13;
	ld.global.f32 	%f19, [%rd14];
	add.s32 	%r45, %r55, %r8;
	mul.wide.u32 	%rd15, %r45, 4;
	add.s64 	%rd16, %rd1, %rd15;
	ld.global.f32 	%f20, [%rd16];
	fma.rn.f32 	%f36, %f19, %f20, %f36;
	st.global.f32 	[%rd3], %f36;
$L__BB0_8:
	add.s32 	%r12, %r10, 1;
	setp.lt.s32 	%p10, %r12, %r24;
	or.pred  	%p11, %p1, %p10;
	cvt.s64.s32 	%rd18, %r55;
	add.s64 	%rd20, %rd18, %rd32;
	sub.s64 	%rd22, %rd20, %rd34;
	add.s64 	%rd23, %rd22, %rd21;
	shl.b64 	%rd24, %rd23, 2;
	add.s64 	%rd4, %rd2, %rd24;
	add.s64 	%rd26, %rd18, %rd25;
	shl.b64 	%rd27, %rd26, 2;
	add.s64 	%rd5, %rd1, %rd27;
	@%p11 bra 	$L__BB0_11;
	sub.s32 	%r46, %r12, %r24;
	setp.ge.s32 	%p12, %r46, %r22;
	@%p12 bra 	$L__BB0_11;
	ld.global.f32 	%f21, [%rd4+4];
	ld.global.f32 	%f22, [%rd5+4];
	fma.rn.f32 	%f36, %f21, %f22, %f36;
	st.global.f32 	[%rd3], %f36;
$L__BB0_11:
	add.s32 	%r13, %r10, 2;
	setp.lt.s32 	%p13, %r13, %r24;
	or.pred  	%p14, %p1, %p13;
	@%p14 bra 	$L__BB0_14;
	sub.s32 	%r47, %r13, %r24;
	setp.ge.s32 	%p15, %r47, %r22;
	@%p15 bra 	$L__BB0_14;
	ld.global.f32 	%f23, [%rd4+8];
	ld.global.f32 	%f24, [%rd5+8];
	fma.rn.f32 	%f36, %f23, %f24, %f36;
	st.global.f32 	[%rd3], %f36;
$L__BB0_14:
	add.s32 	%r14, %r10, 3;
	setp.lt.s32 	%p16, %r14, %r24;
	or.pred  	%p17, %p1, %p16;
	@%p17 bra 	$L__BB0_17;
	sub.s32 	%r48, %r14, %r24;
	setp.ge.s32 	%p18, %r48, %r22;
	@%p18 bra 	$L__BB0_17;
	ld.global.f32 	%f25, [%rd4+12];
	ld.global.f32 	%f26, [%rd5+12];
	fma.rn.f32 	%f36, %f25, %f26, %f36;
	st.global.f32 	[%rd3], %f36;
$L__BB0_17:
	add.s32 	%r55, %r55, 4;
	setp.ne.s32 	%p19, %r55, %r5;
	mov.u32 	%r56, %r5;
	@%p19 bra 	$L__BB0_5;
$L__BB0_18:
	setp.eq.s32 	%p20, %r4, 0;
	@%p20 bra 	$L__BB0_30;
	add.s32 	%r17, %r56, %r34;
	setp.lt.s32 	%p21, %r17, %r24;
	or.pred  	%p22, %p1, %p21;
	@%p22 bra 	$L__BB0_22;
	sub.s32 	%r18, %r17, %r24;
	setp.ge.s32 	%p23, %r18, %r22;
	@%p23 bra 	$L__BB0_22;
	add.s32 	%r50, %r18, %r7;
	mul.wide.s32 	%rd28, %r50, 4;
	add.s64 	%rd29, %rd2, %rd28;
	ld.global.f32 	%f27, [%rd29];
	add.s32 	%r51, %r56, %r8;
	mul.wide.u32 	%rd30, %r51, 4;
	add.s64 	%rd31, %rd1, %rd30;
	ld.global.f32 	%f28, [%rd31];
	fma.rn.f32 	%f36, %f27, %f28, %f36;
	st.global.f32 	[%rd3], %f36;
$L__BB0_22:
	setp.eq.s32 	%p24, %r4, 1;
	@%p24 bra 	$L__BB0_30;
	add.s32 	%r19, %r17, 1;
	setp.lt.s32 	%p25, %r19, %r24;
	or.pred  	%p26, %p1, %p25;
	cvt.u64.u32 	%rd33, %r56;
	add.s64 	%rd35, %rd33, %rd32;
	cvt.s64.s32 	%rd36, %r7;
	sub.s64 	%rd37, %rd35, %rd34;
	add.s64 	%rd38, %rd37, %rd36;
	shl.b64 	%rd39, %rd38, 2;
	add.s64 	%rd6, %rd2, %rd39;
	cvt.u64.u32 	%rd40, %r8;
	add.s64 	%rd41, %rd33, %rd40;
	shl.b64 	%rd42, %rd41, 2;
	add.s64 	%rd7, %rd1, %rd42;
	@%p26 bra 	$L__BB0_26;
	sub.s32 	%r52, %r19, %r24;
	setp.ge.s32 	%p27, %r52, %r22;
	@%p27 bra 	$L__BB0_26;
	ld.global.f32 	%f29, [%rd6+4];
	ld.global.f32 	%f30, [%rd7+4];
	fma.rn.f32 	%f36, %f29, %f30, %f36;
	st.global.f32 	[%rd3], %f36;
$L__BB0_26:
	setp.eq.s32 	%p28, %r4, 2;
	@%p28 bra 	$L__BB0_30;
	add.s32 	%r20, %r17, 2;
	setp.lt.s32 	%p29, %r20, %r24;
	or.pred  	%p30, %p1, %p29;
	@%p30 bra 	$L__BB0_30;
	sub.s32 	%r53, %r20, %r24;
	setp.ge.s32 	%p31, %r53, %r22;
	@%p31 bra 	$L__BB0_30;
	ld.global.f32 	%f31, [%rd6+8];
	ld.global.f32 	%f32, [%rd7+8];
	fma.rn.f32 	%f36, %f31, %f32, %f36;
	st.global.f32 	[%rd3], %f36;
$L__BB0_30:
	add.s32 	%r54, %r54, 1;
	setp.ne.s32 	%p32, %r54, %r23;
	@%p32 bra 	$L__BB0_3;
$L__BB0_31:
	ret;

}
	// .globl	_Z4reluPfS_ii
.visible .entry _Z4reluPfS_ii(
	.param .u64 .ptr .align 1 _Z4reluPfS_ii_param_0,
	.param .u64 .ptr .align 1 _Z4reluPfS_ii_param_1,
	.param .u32 _Z4reluPfS_ii_param_2,
	.param .u32 _Z4reluPfS_ii_param_3
)
{
	.reg .pred 	%p<4>;
	.reg .b32 	%r<14>;
	.reg .b32 	%f<3>;
	.reg .b64 	%rd<8>;

	ld.param.u64 	%rd1, [_Z4reluPfS_ii_param_0];
	ld.param.u64 	%rd2, [_Z4reluPfS_ii_param_1];
	ld.param.u32 	%r4, [_Z4reluPfS_ii_param_2];
	ld.param.u32 	%r5, [_Z4reluPfS_ii_param_3];
	mov.u32 	%r6, %ctaid.x;
	mov.u32 	%r7, %ntid.x;
	mov.u32 	%r8, %tid.x;
	mad.lo.s32 	%r1, %r6, %r7, %r8;
	mov.u32 	%r9, %ctaid.y;
	mov.u32 	%r10, %ntid.y;
	mov.u32 	%r11, %tid.y;
	mad.lo.s32 	%r12, %r9, %r10, %r11;
	setp.ge.s32 	%p1, %r1, %r4;
	setp.ge.s32 	%p2, %r12, %r5;
	or.pred  	%p3, %p1, %p2;
	@%p3 bra 	$L__BB1_2;
	cvta.to.global.u64 	%rd3, %rd1;
	cvta.to.global.u64 	%rd4, %rd2;
	mad.lo.s32 	%r13, %r5, %r1, %r12;
	mul.wide.s32 	%rd5, %r13, 4;
	add.s64 	%rd6, %rd3, %rd5;
	ld.global.f32 	%f1, [%rd6];
	max.f32 	%f2, %f1, 0f00000000;
	add.s64 	%rd7, %rd4, %rd5;
	st.global.f32 	[%rd7], %f2;
$L__BB1_2:
	ret;

}
	// .globl	_Z4tanhPfS_ii
.visible .entry _Z4tanhPfS_ii(
	.param .u64 .ptr .align 1 _Z4tanhPfS_ii_param_0,
	.param .u64 .ptr .align 1 _Z4tanhPfS_ii_param_1,
	.param .u32 _Z4tanhPfS_ii_param_2,
	.param .u32 _Z4tanhPfS_ii_param_3
)
{
	.reg .pred 	%p<6>;
	.reg .b32 	%r<14>;
	.reg .b32 	%f<17>;
	.reg .b64 	%rd<8>;

	ld.param.u64 	%rd1, [_Z4tanhPfS_ii_param_0];
	ld.param.u64 	%rd2, [_Z4tanhPfS_ii_param_1];
	ld.param.u32 	%r4, [_Z4tanhPfS_ii_param_2];
	ld.param.u32 	%r5, [_Z4tanhPfS_ii_param_3];
	mov.u32 	%r6, %ctaid.x;
	mov.u32 	%r7, %ntid.x;
	mov.u32 	%r8, %tid.x;
	mad.lo.s32 	%r1, %r6, %r7, %r8;
	mov.u32 	%r9, %ctaid.y;
	mov.u32 	%r10, %ntid.y;
	mov.u32 	%r11, %tid.y;
	mad.lo.s32 	%r12, %r9, %r10, %r11;
	setp.ge.s32 	%p1, %r1, %r4;
	setp.ge.s32 	%p2, %r12, %r5;
	or.pred  	%p3, %p1, %p2;
	@%p3 bra 	$L__BB2_2;
	cvta.to.global.u64 	%rd3, %rd1;
	cvta.to.global.u64 	%rd4, %rd2;
	mad.lo.s32 	%r13, %r5, %r1, %r12;
	mul.wide.s32 	%rd5, %r13, 4;
	add.s64 	%rd6, %rd3, %rd5;
	ld.global.f32 	%f1, [%rd6];
	abs.f32 	%f2, %f1;
	mul.f32 	%f3, %f2, 0f4038AA3B;
	ex2.approx.ftz.f32 	%f4, %f3;
	add.f32 	%f5, %f4, 0f3F800000;
	rcp.approx.ftz.f32 	%f6, %f5;
	fma.rn.f32 	%f7, %f6, 0fC0000000, 0f3F800000;
	setp.ge.f32 	%p4, %f2, 0f41102CB4;
	selp.f32 	%f8, 0f3F800000, %f7, %p4;
	copysign.f32 	%f9, %f1, %f8;
	mul.f32 	%f10, %f1, %f1;
	fma.rn.f32 	%f11, %f10, 0f3C80F082, 0fBD563CAE;
	fma.rn.f32 	%f12, %f11, %f10, 0f3E085941;
	fma.rn.f32 	%f13, %f12, %f10, 0fBEAAA9ED;
	fma.rn.f32 	%f14, %f13, %f10, 0f00000000;
	fma.rn.f32 	%f15, %f14, %f1, %f1;
	setp.ge.f32 	%p5, %f2, 0f3F19999A;
	selp.f32 	%f16, %f9, %f15, %p5;
	add.s64 	%rd7, %rd4, %rd5;
	st.global.f32 	[%rd7], %f16;
$L__BB2_2:
	ret;

}
	// .globl	_Z10maxPoolingPfS_ii
.visible .entry _Z10maxPoolingPfS_ii(
	.param .u64 .ptr .align 1 _Z10maxPoolingPfS_ii_param_0,
	.param .u64 .ptr .align 1 _Z10maxPoolingPfS_ii_param_1,
	.param .u32 _Z10maxPoolingPfS_ii_param_2,
	.param .u32 _Z10maxPoolingPfS_ii_param_3
)
{
	.reg .pred 	%p<13>;
	.reg .b32 	%r<48>;
	.reg .b32 	%f<88>;
	.reg .b64 	%rd<16>;

	ld.param.u64 	%rd5, [_Z10maxPoolingPfS_ii_param_0];
	ld.param.u64 	%rd4, [_Z10maxPoolingPfS_ii_param_1];
	ld.param.u32 	%r23, [_Z10maxPoolingPfS_ii_param_2];
	ld.param.u32 	%r24, [_Z10maxPoolingPfS_ii_param_3];
	cvta.to.global.u64 	%rd1, %rd5;
	sub.s32 	%r25, %r23, %r24;
	mov.u32 	%r26, %ctaid.x;
	mov.u32 	%r27, %ntid.x;
	mov.u32 	%r28, %tid.x;
	mad.lo.s32 	%r2, %r26, %r27, %r28;
	mov.u32 	%r29, %ctaid.y;
	mov.u32 	%r30, %ntid.y;
	mov.u32 	%r31, %tid.y;
	mad.lo.s32 	%r32, %r29, %r30, %r31;
	max.s32 	%r33, %r2, %r32;
	setp.gt.s32 	%p1, %r33, %r25;
	@%p1 bra 	$L__BB3_18;
	setp.lt.s32 	%p2, %r24, 1;
	mov.f32 	%f86, 0fFF800000;
	@%p2 bra 	$L__BB3_17;
	and.b32  	%r4, %r24, 15;
	add.s32 	%r5, %r4, -1;
	and.b32  	%r6, %r24, 7;
	add.s32 	%r7, %r6, -1;
	and.b32  	%r8, %r24, 2147483632;
	and.b32  	%r9, %r24, 3;
	neg.s32 	%r10, %r8;
	add.s64 	%rd2, %rd1, 32;
	mov.f32 	%f86, 0fFF800000;
	mov.b32 	%r42, 0;
$L__BB3_3:
	setp.lt.u32 	%p3, %r24, 16;
	add.s32 	%r36, %r42, %r2;
	mad.lo.s32 	%r12, %r36, %r23, %r32;
	mov.b32 	%r46, 0;
	@%p3 bra 	$L__BB3_6;
	mov.u32 	%r43, %r12;
	mov.u32 	%r44, %r10;
$L__BB3_5:
	.pragma "nounroll";
	mul.wide.s32 	%rd6, %r43, 4;
	add.s64 	%rd7, %rd2, %rd6;
	ld.global.f32 	%f20, [%rd7+-32];
	max.f32 	%f21, %f86, %f20;
	ld.global.f32 	%f22, [%rd7+-28];
	max.f32 	%f23, %f21, %f22;
	ld.global.f32 	%f24, [%rd7+-24];
	max.f32 	%f25, %f23, %f24;
	ld.global.f32 	%f26, [%rd7+-20];
	max.f32 	%f27, %f25, %f26;
	ld.global.f32 	%f28, [%rd7+-16];
	max.f32 	%f29, %f27, %f28;
	ld.global.f32 	%f30, [%rd7+-12];
	max.f32 	%f31, %f29, %f30;
	ld.global.f32 	%f32, [%rd7+-8];
	max.f32 	%f33, %f31, %f32;
	ld.global.f32 	%f34, [%rd7+-4];
	max.f32 	%f35, %f33, %f34;
	ld.global.f32 	%f36, [%rd7];
	max.f32 	%f37, %f35, %f36;
	ld.global.f32 	%f38, [%rd7+4];
	max.f32 	%f39, %f37, %f38;
	ld.global.f32 	%f40, [%rd7+8];
	max.f32 	%f41, %f39, %f40;
	ld.global.f32 	%f42, [%rd7+12];
	max.f32 	%f43, %f41, %f42;
	ld.global.f32 	%f44, [%rd7+16];
	max.f32 	%f45, %f43, %f44;
	ld.global.f32 	%f46, [%rd7+20];
	max.f32 	%f47, %f45, %f46;
	ld.global.f32 	%f48, [%rd7+24];
	max.f32 	%f49, %f47, %f48;
	ld.global.f32 	%f50, [%rd7+28];
	max.f32 	%f86, %f49, %f50;
	add.s32 	%r44, %r44, 16;
	add.s32 	%r43, %r43, 16;
	setp.ne.s32 	%p4, %r44, 0;
	mov.u32 	%r46, %r8;
	@%p4 bra 	$L__BB3_5;
$L__BB3_6:
	setp.eq.s32 	%p5, %r4, 0;
	@%p5 bra 	$L__BB3_16;
	setp.lt.u32 	%p6, %r5, 7;
	@%p6 bra 	$L__BB3_9;
	add.s32 	%r37, %r12, %r46;
	mul.wide.s32 	%rd8, %r37, 4;
	add.s64 	%rd9, %rd1, %rd8;
	ld.global.f32 	%f52, [%rd9];
	max.f32 	%f53, %f86, %f52;
	ld.global.f32 	%f54, [%rd9+4];
	max.f32 	%f55, %f53, %f54;
	ld.global.f32 	%f56, [%rd9+8];
	max.f32 	%f57, %f55, %f56;
	ld.global.f32 	%f58, [%rd9+12];
	max.f32 	%f59, %f57, %f58;
	ld.global.f32 	%f60, [%rd9+16];
	max.f32 	%f61, %f59, %f60;
	ld.global.f32 	%f62, [%rd9+20];
	max.f32 	%f63, %f61, %f62;
	ld.global.f32 	%f64, [%rd9+24];
	max.f32 	%f65, %f63, %f64;
	ld.global.f32 	%f66, [%rd9+28];
	max.f32 	%f86, %f65, %f66;
	add.s32 	%r46, %r46, 8;
$L__BB3_9:
	setp.eq.s32 	%p7, %r6, 0;
	@%p7 bra 	$L__BB3_16;
	setp.lt.u32 	%p8, %r7, 3;
	@%p8 bra 	$L__BB3_12;
	add.s32 	%r38, %r12, %r46;
	mul.wide.s32 	%rd10, %r38, 4;
	add.s64 	%rd11, %rd1, %rd10;
	ld.global.f32 	%f68, [%rd11];
	max.f32 	%f69, %f86, %f68;
	ld.global.f32 	%f70, [%rd11+4];
	max.f32 	%f71, %f69, %f70;
	ld.global.f32 	%f72, [%rd11+8];
	max.f32 	%f73, %f71, %f72;
	ld.global.f32 	%f74, [%rd11+12];
	max.f32 	%f86, %f73, %f74;
	add.s32 	%r46, %r46, 4;
$L__BB3_12:
	setp.eq.s32 	%p9, %r9, 0;
	@%p9 bra 	$L__BB3_16;
	setp.eq.s32 	%p10, %r9, 1;
	add.s32 	%r39, %r12, %r46;
	mul.wide.s32 	%rd12, %r39, 4;
	add.s64 	%rd3, %rd1, %rd12;
	ld.global.f32 	%f75, [%rd3];
	max.f32 	%f86, %f86, %f75;
	@%p10 bra 	$L__BB3_16;
	setp.eq.s32 	%p11, %r9, 2;
	ld.global.f32 	%f76, [%rd3+4];
	max.f32 	%f86, %f86, %f76;
	@%p11 bra 	$L__BB3_16;
	ld.global.f32 	%f77, [%rd3+8];
	max.f32 	%f86, %f86, %f77;
$L__BB3_16:
	add.s32 	%r42, %r42, 1;
	setp.ne.s32 	%p12, %r42, %r24;
	@%p12 bra 	$L__BB3_3;
$L__BB3_17:
	mad.lo.s32 	%r40, %r2, %r25, %r2;
	add.s32 	%r41, %r40, %r32;
	cvta.to.global.u64 	%rd13, %rd4;
	mul.wide.s32 	%rd14, %r41, 4;
	add.s64 	%rd15, %rd13, %rd14;
	st.global.f32 	[%rd15], %f86;
$L__BB3_18:
	ret;

}
	// .globl	_Z10avgPoolingPfS_ii
.visible .entry _Z10avgPoolingPfS_ii(
	.param .u64 .ptr .align 1 _Z10avgPoolingPfS_ii_param_0,
	.param .u64 .ptr .align 1 _Z10avgPoolingPfS_ii_param_1,
	.param .u32 _Z10avgPoolingPfS_ii_param_2,
	.param .u32 _Z10avgPoolingPfS_ii_param_3
)
{
	.reg .pred 	%p<13>;
	.reg .b32 	%r<49>;
	.reg .b32 	%f<90>;
	.reg .b64 	%rd<16>;

	ld.param.u64 	%rd5, [_Z10avgPoolingPfS_ii_param_0];
	ld.param.u64 	%rd4, [_Z10avgPoolingPfS_ii_param_1];
	ld.param.u32 	%r23, [_Z10avgPoolingPfS_ii_param_2];
	ld.param.u32 	%r24, [_Z10avgPoolingPfS_ii_param_3];
	cvta.to.global.u64 	%rd1, %rd5;
	sub.s32 	%r25, %r23, %r24;
	mov.u32 	%r26, %ctaid.x;
	mov.u32 	%r27, %ntid.x;
	mov.u32 	%r28, %tid.x;
	mad.lo.s32 	%r2, %r26, %r27, %r28;
	mov.u32 	%r29, %ctaid.y;
	mov.u32 	%r30, %ntid.y;
	mov.u32 	%r31, %tid.y;
	mad.lo.s32 	%r32, %r29, %r30, %r31;
	max.s32 	%r33, %r2, %r32;
	setp.gt.s32 	%p1, %r33, %r25;
	@%p1 bra 	$L__BB4_18;
	setp.lt.s32 	%p2, %r24, 1;
	mov.f32 	%f88, 0f00000000;
	@%p2 bra 	$L__BB4_17;
	and.b32  	%r4, %r24, 15;
	add.s32 	%r5, %r4, -1;
	and.b32  	%r6, %r24, 7;
	add.s32 	%r7, %r6, -1;
	and.b32  	%r8, %r24, 2147483632;
	and.b32  	%r9, %r24, 3;
	neg.s32 	%r10, %r8;
	add.s64 	%rd2, %rd1, 32;
	mov.f32 	%f88, 0f00000000;
	mov.b32 	%r43, 0;
$L__BB4_3:
	setp.lt.u32 	%p3, %r24, 16;
	add.s32 	%r36, %r43, %r2;
	mad.lo.s32 	%r12, %r36, %r23, %r32;
	mov.b32 	%r47, 0;
	@%p3 bra 	$L__BB4_6;
	mov.u32 	%r44, %r12;
	mov.u32 	%r45, %r10;
$L__BB4_5:
	.pragma "nounroll";
	mul.wide.s32 	%rd6, %r44, 4;
	add.s64 	%rd7, %rd2, %rd6;
	ld.global.f32 	%f20, [%rd7+-32];
	add.f32 	%f21, %f88, %f20;
	ld.global.f32 	%f22, [%rd7+-28];
	add.f32 	%f23, %f21, %f22;
	ld.global.f32 	%f24, [%rd7+-24];
	add.f32 	%f25, %f23, %f24;
	ld.global.f32 	%f26, [%rd7+-20];
	add.f32 	%f27, %f25, %f26;
	ld.global.f32 	%f28, [%rd7+-16];
	add.f32 	%f29, %f27, %f28;
	ld.global.f32 	%f30, [%rd7+-12];
	add.f32 	%f31, %f29, %f30;
	ld.global.f32 	%f32, [%rd7+-8];
	add.f32 	%f33, %f31, %f32;
	ld.global.f32 	%f34, [%rd7+-4];
	add.f32 	%f35, %f33, %f34;
	ld.global.f32 	%f36, [%rd7];
	add.f32 	%f37, %f35, %f36;
	ld.global.f32 	%f38, [%rd7+4];
	add.f32 	%f39, %f37, %f38;
	ld.global.f32 	%f40, [%rd7+8];
	add.f32 	%f41, %f39, %f40;
	ld.global.f32 	%f42, [%rd7+12];
	add.f32 	%f43, %f41, %f42;
	ld.global.f32 	%f44, [%rd7+16];
	add.f32 	%f45, %f43, %f44;
	ld.global.f32 	%f46, [%rd7+20];
	add.f32 	%f47, %f45, %f46;
	ld.global.f32 	%f48, [%rd7+24];
	add.f32 	%f49, %f47, %f48;
	ld.global.f32 	%f50, [%rd7+28];
	add.f32 	%f88, %f49, %f50;
	add.s32 	%r45, %r45, 16;
	add.s32 	%r44, %r44, 16;
	setp.ne.s32 	%p4, %r45, 0;
	mov.u32 	%r47, %r8;
	@%p4 bra 	$L__BB4_5;
$L__BB4_6:
	setp.eq.s32 	%p5, %r4, 0;
	@%p5 bra 	$L__BB4_16;
	setp.lt.u32 	%p6, %r5, 7;
	@%p6 bra 	$L__BB4_9;
	add.s32 	%r37, %r12, %r47;
	mul.wide.s32 	%rd8, %r37, 4;
	add.s64 	%rd9, %rd1, %rd8;
	ld.global.f32 	%f52, [%rd9];
	add.f32 	%f53, %f88, %f52;
	ld.global.f32 	%f54, [%rd9+4];
	add.f32 	%f55, %f53, %f54;
	ld.global.f32 	%f56, [%rd9+8];
	add.f32 	%f57, %f55, %f56;
	ld.global.f32 	%f58, [%rd9+12];
	add.f32 	%f59, %f57, %f58;
	ld.global.f32 	%f60, [%rd9+16];
	add.f32 	%f61, %f59, %f60;
	ld.global.f32 	%f62, [%rd9+20];
	add.f32 	%f63, %f61, %f62;
	ld.global.f32 	%f64, [%rd9+24];
	add.f32 	%f65, %f63, %f64;
	ld.global.f32 	%f66, [%rd9+28];
	add.f32 	%f88, %f65, %f66;
	add.s32 	%r47, %r47, 8;
$L__BB4_9:
	setp.eq.s32 	%p7, %r6, 0;
	@%p7 bra 	$L__BB4_16;
	setp.lt.u32 	%p8, %r7, 3;
	@%p8 bra 	$L__BB4_12;
	add.s32 	%r38, %r12, %r47;
	mul.wide.s32 	%rd10, %r38, 4;
	add.s64 	%rd11, %rd1, %rd10;
	ld.global.f32 	%f68, [%rd11];
	add.f32 	%f69, %f88, %f68;
	ld.global.f32 	%f70, [%rd11+4];
	add.f32 	%f71, %f69, %f70;
	ld.global.f32 	%f72, [%rd11+8];
	add.f32 	%f73, %f71, %f72;
	ld.global.f32 	%f74, [%rd11+12];
	add.f32 	%f88, %f73, %f74;
	add.s32 	%r47, %r47, 4;
$L__BB4_12:
	setp.eq.s32 	%p9, %r9, 0;
	@%p9 bra 	$L__BB4_16;
	setp.eq.s32 	%p10, %r9, 1;
	add.s32 	%r39, %r12, %r47;
	mul.wide.s32 	%rd12, %r39, 4;
	add.s64 	%rd3, %rd1, %rd12;
	ld.global.f32 	%f75, [%rd3];
	add.f32 	%f88, %f88, %f75;
	@%p10 bra 	$L__BB4_16;
	setp.eq.s32 	%p11, %r9, 2;
	ld.global.f32 	%f76, [%rd3+4];
	add.f32 	%f88, %f88, %f76;
	@%p11 bra 	$L__BB4_16;
	ld.global.f32 	%f77, [%rd3+8];
	add.f32 	%f88, %f88, %f77;
$L__BB4_16:
	add.s32 	%r43, %r43, 1;
	setp.ne.s32 	%p12, %r43, %r24;
	@%p12 bra 	$L__BB4_3;
$L__BB4_17:
	mul.lo.s32 	%r40, %r24, %r24;
	cvt.rn.f32.u32 	%f78, %r40;
	div.rn.f32 	%f79, %f88, %f78;
	mad.lo.s32 	%r41, %r2, %r25, %r2;
	add.s32 	%r42, %r41, %r32;
	cvta.to.global.u64 	%rd13, %rd4;
	mul.wide.s32 	%rd14, %r42, 4;
	add.s64 	%rd15, %rd13, %rd14;
	st.global.f32 	[%rd15], %f79;
$L__BB4_18:
	ret;

}
	// .globl	_Z7sigmoidPfS_i
.visible .entry _Z7sigmoidPfS_i(
	.param .u64 .ptr .align 1 _Z7sigmoidPfS_i_param_0,
	.param .u64 .ptr .align 1 _Z7sigmoidPfS_i_param_1,
	.param .u32 _Z7sigmoidPfS_i_param_2
)
{
	.reg .pred 	%p<2>;
	.reg .b32 	%r<8>;
	.reg .b32 	%f<15>;
	.reg .b64 	%rd<8>;
	.reg .b64 	%fd<4>;

	ld.param.u64 	%rd1, [_Z7sigmoidPfS_i_param_0];
	ld.param.u64 	%rd2, [_Z7sigmoidPfS_i_param_1];
	ld.param.u32 	%r2, [_Z7sigmoidPfS_i_param_2];
	mov.u32 	%r3, %ctaid.x;
	mov.u32 	%r4, %ntid.x;
	mov.u32 	%r5, %tid.x;
	mad.lo.s32 	%r1, %r3, %r4, %r5;
	setp.ge.s32 	%p1, %r1, %r2;
	@%p1 bra 	$L__BB5_2;
	cvta.to.global.u64 	%rd3, %rd1;
	cvta.to.global.u64 	%rd4, %rd2;
	mul.wide.s32 	%rd5, %r1, 4;
	add.s64 	%rd6, %rd3, %rd5;
	ld.global.f32 	%f1, [%rd6];
	fma.rn.f32 	%f2, %f1, 0fBBBB989D, 0f3F000000;
	cvt.sat.f32.f32 	%f3, %f2;
	mov.f32 	%f4, 0f4B400001;
	mov.f32 	%f5, 0f437C0000;
	fma.rm.f32 	%f6, %f3, %f5, %f4;
	add.f32 	%f7, %f6, 0fCB40007F;
	neg.f32 	%f8, %f7;
	fma.rn.f32 	%f9, %f1, 0fBFB8AA3B, %f8;
	fma.rn.f32 	%f10, %f1, 0fB2A57060, %f9;
	mov.b32 	%r6, %f6;
	shl.b32 	%r7, %r6, 23;
	mov.b32 	%f11, %r7;
	ex2.approx.ftz.f32 	%f12, %f10;
	mul.f32 	%f13, %f12, %f11;
	cvt.f64.f32 	%fd1, %f13;
	add.f64 	%fd2, %fd1, 0d3FF0000000000000;
	rcp.rn.f64 	%fd3, %fd2;
	cvt.rn.f32.f64 	%f14, %fd3;
	add.s64 	%rd7, %rd4, %rd5;
	st.global.f32 	[%rd7], %f14;
$L__BB5_2:
	ret;

}
	// .globl	_Z7exp_sumPfiS_
.visible .entry _Z7exp_sumPfiS_(
	.param .u64 .ptr .align 1 _Z7exp_sumPfiS__param_0,
	.param .u32 _Z7exp_sumPfiS__param_1,
	.param .u64 .ptr .align 1 _Z7exp_sumPfiS__param_2
)
{
	.reg .pred 	%p<2>;
	.reg .b32 	%r<8>;
	.reg .b32 	%f<16>;
	.reg .b64 	%rd<7>;

	ld.param.u64 	%rd1, [_Z7exp_sumPfiS__param_0];
	ld.param.u32 	%r2, [_Z7exp_sumPfiS__param_1];
	ld.param.u64 	%rd2, [_Z7exp_sumPfiS__param_2];
	mov.u32 	%r3, %ctaid.x;
	mov.u32 	%r4, %ntid.x;
	mov.u32 	%r5, %tid.x;
	mad.lo.s32 	%r1, %r3, %r4, %r5;
	setp.ge.s32 	%p1, %r1, %r2;
	@%p1 bra 	$L__BB6_2;
	cvta.to.global.u64 	%rd3, %rd2;
	cvta.to.global.u64 	%rd4, %rd1;
	ld.global.f32 	%f1, [%rd3];
	mul.wide.s32 	%rd5, %r1, 4;
	add.s64 	%rd6, %rd4, %rd5;
	ld.global.f32 	%f2, [%rd6];
	fma.rn.f32 	%f3, %f2, 0f3BBB989D, 0f3F000000;
	cvt.sat.f32.f32 	%f4, %f3;
	mov.f32 	%f5, 0f4B400001;
	mov.f32 	%f6, 0f437C0000;
	fma.rm.f32 	%f7, %f4, %f6, %f5;
	add.f32 	%f8, %f7, 0fCB40007F;
	neg.f32 	%f9, %f8;
	fma.rn.f32 	%f10, %f2, 0f3FB8AA3B, %f9;
	fma.rn.f32 	%f11, %f2, 0f32A57060, %f10;
	mov.b32 	%r6, %f7;
	shl.b32 	%r7, %r6, 23;
	mov.b32 	%f12, %r7;
	ex2.approx.ftz.f32 	%f13, %f11;
	fma.rn.f32 	%f14, %f13, %f12, %f1;
	atom.global.add.f32 	%f15, [%rd3], %f14;
	st.global.f32 	[%rd3], %f15;
$L__BB6_2:
	ret;

}
	// .globl	_Z7softmaxPfS_iS_
.visible .entry _Z7softmaxPfS_iS_(
	.param .u64 .ptr .align 1 _Z7softmaxPfS_iS__param_0,
	.param .u64 .ptr .align 1 _Z7softmaxPfS_iS__param_1,
	.param .u32 _Z7softmaxPfS_iS__param_2,
	.param .u64 .ptr .align 1 _Z7softmaxPfS_iS__param_3
)
{
	.reg .pred 	%p<2>;
	.reg .b32 	%r<8>;
	.reg .b32 	%f<16>;
	.reg .b64 	%rd<10>;

	ld.param.u64 	%rd1, [_Z7softmaxPfS_iS__param_0];
	ld.param.u64 	%rd2, [_Z7softmaxPfS_iS__param_1];
	ld.param.u32 	%r2, [_Z7softmaxPfS_iS__param_2];
	ld.param.u64 	%rd3, [_Z7softmaxPfS_iS__param_3];
	mov.u32 	%r3, %ctaid.x;
	mov.u32 	%r4, %ntid.x;
	mov.u32 	%r5, %tid.x;
	mad.lo.s32 	%r1, %r3, %r4, %r5;
	setp.ge.s32 	%p1, %r1, %r2;
	@%p1 bra 	$L__BB7_2;
	cvta.to.global.u64 	%rd4, %rd1;
	cvta.to.global.u64 	%rd5, %rd3;
	cvta.to.global.u64 	%rd6, %rd2;
	mul.wide.s32 	%rd7, %r1, 4;
	add.s64 	%rd8, %rd4, %rd7;
	ld.global.f32 	%f1, [%rd8];
	fma.rn.f32 	%f2, %f1, 0f3BBB989D, 0f3F000000;
	cvt.sat.f32.f32 	%f3, %f2;
	mov.f32 	%f4, 0f4B400001;
	mov.f32 	%f5, 0f437C0000;
	fma.rm.f32 	%f6, %f3, %f5, %f4;
	add.f32 	%f7, %f6, 0fCB40007F;
	neg.f32 	%f8, %f7;
	fma.rn.f32 	%f9, %f1, 0f3FB8AA3B, %f8;
	fma.rn.f32 	%f10, %f1, 0f32A57060, %f9;
	mov.b32 	%r6, %f6;
	shl.b32 	%r7, %r6, 23;
	mov.b32 	%f11, %r7;
	ex2.approx.ftz.f32 	%f12, %f10;
	mul.f32 	%f13, %f12, %f11;
	ld.global.f32 	%f14, [%rd5];
	div.rn.f32 	%f15, %f13, %f14;
	add.s64 	%rd9, %rd6, %rd7;
	st.global.f32 	[%rd9], %f15;
$L__BB7_2:
	ret;

}


// ===== COMPILED SASS (sm_100) =====

	.target	sm_100

	.elftype	@"ET_EXEC"


//--------------------- .note.nv.tkinfo           --------------------------
	.section	.note.nv.tkinfo,"",@"SHT_NOTE"
	.sectionflags	@"SHF_NOTE_NV_TKINFO"
	.tkinfo
        /*0018*/ 	.word	0x00000002
        /*0030*/ 	.string	""
        /*0030*/ 	.string	"ptxas"
        /*0030*/ 	.string	"Cuda compilation tools, release 13.0, V13.0.88"
        /*0030*/ 	.string	"Build cuda_13.0.r13.0/compiler.36424714_0"
        /*0030*/ 	.string	"-arch sm_100 -m 64 "



//--------------------- .note.nv.cuinfo           --------------------------
	.section	.note.nv.cuinfo,"",@"SHT_NOTE"
	.sectionflags	@"SHF_NOTE_NV_CUINFO"
        /*0018*/ 	.short	0x0002
        /*001a*/ 	.short	0x0064
        /*001c*/ 	.short	0x0082
	.zero		2


//--------------------- .nv.info                  --------------------------
	.section	.nv.info,"",@"SHT_CUDA_INFO"
	.align	4


	//----- nvinfo : EIATTR_REGCOUNT
	.align		4
        /*0000*/ 	.byte	0x04, 0x2f
        /*0002*/ 	.short	(.L_1 - .L_0)
	.align		4
.L_0:
        /*0004*/ 	.word	index@(_Z11convolutionPfS_S_iii)
        /*0008*/ 	.word	0x0000001c


	//----- nvinfo : EIATTR_FRAME_SIZE
	.align		4
.L_1:
        /*000c*/ 	.byte	0x04, 0x11
        /*000e*/ 	.short	(.L_3 - .L_2)
	.align		4
.L_2:
        /*0010*/ 	.word	index@(_Z11convolutionPfS_S_iii)
        /*0014*/ 	.word	0x00000000


	//----- nvinfo : EIATTR_REGCOUNT
	.align		4
.L_3:
        /*0018*/ 	.byte	0x04, 0x2f
        /*001a*/ 	.short	(.L_5 - .L_4)
	.align		4
.L_4:
        /*001c*/ 	.word	index@(_Z4reluPfS_ii)
        /*0020*/ 	.word	0x0000000a


	//----- nvinfo : EIATTR_FRAME_SIZE
	.align		4
.L_5:
        /*0024*/ 	.byte	0x04, 0x11
        /*0026*/ 	.short	(.L_7 - .L_6)
	.align		4
.L_6:
        /*0028*/ 	.word	index@(_Z4reluPfS_ii)
        /*002c*/ 	.word	0x00000000


	//----- nvinfo : EIATTR_REGCOUNT
	.align		4
.L_7:
        /*0030*/ 	.byte	0x04, 0x2f
        /*0032*/ 	.short	(.L_9 - .L_8)
	.align		4
.L_8:
        /*0034*/ 	.word	index@(_Z4tanhPfS_ii)
        /*0038*/ 	.word	0x0000000e


	//----- nvinfo : EIATTR_FRAME_SIZE
	.align		4
.L_9:
        /*003c*/ 	.byte	0x04, 0x11
        /*003e*/ 	.short	(.L_11 - .L_10)
	.align		4
.L_10:
        /*0040*/ 	.word	index@(_Z4tanhPfS_ii)
        /*0044*/ 	.word	0x00000000


	//----- nvinfo : EIATTR_REGCOUNT
	.align		4
.L_11:
        /*0048*/ 	.byte	0x04, 0x2f
        /*004a*/ 	.short	(.L_13 - .L_12)
	.align		4
.L_12:
        /*004c*/ 	.word	index@(_Z10maxPoolingPfS_ii)
        /*0050*/ 	.word	0x0000001d


	//----- nvinfo : EIATTR_FRAME_SIZE
	.align		4
.L_13:
        /*0054*/ 	.byte	0x04, 0x11
        /*0056*/ 	.short	(.L_15 - .L_14)
	.align		4
.L_14:
        /*0058*/ 	.word	index@(_Z10maxPoolingPfS_ii)
        /*005c*/ 	.word	0x00000000


	//----- nvinfo : EIATTR_REGCOUNT
	.align		4
.L_15:
        /*0060*/ 	.byte	0x04, 0x2f
        /*0062*/ 	.short	(.L_17 - .L_16)
	.align		4
.L_16:
        /*0064*/ 	.word	index@(_Z10avgPoolingPfS_ii)
        /*0068*/ 	.word	0x00000020


	//----- nvinfo : EIATTR_FRAME_SIZE
	.align		4
.L_17:
        /*006c*/ 	.byte	0x04, 0x11
        /*006e*/ 	.short	(.L_19 - .L_18)
	.align		4
.L_18:
        /*0070*/ 	.word	index@($__internal_2_$__cuda_sm3x_div_rn_noftz_f32_slowpath)
        /*0074*/ 	.word	0x00000000


	//----- nvinfo : EIATTR_FRAME_SIZE
	.align		4
.L_19:
        /*0078*/ 	.byte	0x04, 0x11
        /*007a*/ 	.short	(.L_21 - .L_20)
	.align		4
.L_20:
        /*007c*/ 	.word	index@(_Z10avgPoolingPfS_ii)
        /*0080*/ 	.word	0x00000000


	//----- nvinfo : EIATTR_REGCOUNT
	.align		4
.L_21:
        /*0084*/ 	.byte	0x04, 0x2f
        /*0086*/ 	.short	(.L_23 - .L_22)
	.align		4
.L_22:
        /*0088*/ 	.word	index@(_Z7sigmoidPfS_i)
        /*008c*/ 	.word	0x0000000e


	//----- nvinfo : EIATTR_FRAME_SIZE
	.align		4
.L_23:
        /*0090*/ 	.byte	0x04, 0x11
        /*0092*/ 	.short	(.L_25 - .L_24)
	.align		4
.L_24:
        /*0094*/ 	.word	index@($__internal_1_$__cuda_sm20_dblrcp_rn_slowpath_v3)
        /*0098*/ 	.word	0x00000000


	//----- nvinfo : EIATTR_FRAME_SIZE
	.align		4
.L_25:
        /*009c*/ 	.byte	0x04, 0x11
        /*009e*/ 	.short	(.L_27 - .L_26)
	.align		4
.L_26:
        /*00a0*/ 	.word	index@(_Z7sigmoidPfS_i)
        /*00a4*/ 	.word	0x00000000


	//----- nvinfo : EIATTR_REGCOUNT
	.align		4
.L_27:
        /*00a8*/ 	.byte	0x04, 0x2f
        /*00aa*/ 	.short	(.L_29 - .L_28)
	.align		4
.L_28:
        /*00ac*/ 	.word	index@(_Z7exp_sumPfiS_)
        /*00b0*/ 	.word	0x0000000c


	//----- nvinfo : EIATTR_FRAME_SIZE
	.align		4
.L_29:
        /*00b4*/ 	.byte	0x04, 0x11
        /*00b6*/ 	.short	(.L_31 - .L_30)
	.align		4
.L_30:
        /*00b8*/ 	.word	index@(_Z7exp_sumPfiS_)
        /*00bc*/ 	.word	0x00000000


	//----- nvinfo : EIATTR_REGCOUNT
	.align		4
.L_31:
        /*00c0*/ 	.byte	0x04, 0x2f
        /*00c2*/ 	.short	(.L_33 - .L_32)
	.align		4
.L_32:
        /*00c4*/ 	.word	index@(_Z7softmaxPfS_iS_)
        /*00c8*/ 	.word	0x00000010


	//----- nvinfo : EIATTR_FRAME_SIZE
	.align		4
.L_33:
        /*00cc*/ 	.byte	0x04, 0x11
        /*00ce*/ 	.short	(.L_35 - .L_34)
	.align		4
.L_34:
        /*00d0*/ 	.word	index@($__internal_0_$__cuda_sm3x_div_rn_noftz_f32_slowpath)
        /*00d4*/ 	.word	0x00000000


	//----- nvinfo : EIATTR_FRAME_SIZE
	.align		4
.L_35:
        /*00d8*/ 	.byte	0x04, 0x11
        /*00da*/ 	.short	(.L_37 - .L_36)
	.align		4
.L_36:
        /*00dc*/ 	.word	index@(_Z7softmaxPfS_iS_)
        /*00e0*/ 	.word	0x00000000


	//----- nvinfo : EIATTR_MIN_STACK_SIZE
	.align		4
.L_37:
        /*00e4*/ 	.byte	0x04, 0x12
        /*00e6*/ 	.short	(.L_39 - .L_38)
	.align		4
.L_38:
        /*00e8*/ 	.word	index@(_Z7softmaxPfS_iS_)
        /*00ec*/ 	.word	0x00000000


	//----- nvinfo : EIATTR_MIN_STACK_SIZE
	.align		4
.L_39:
        /*00f0*/ 	.byte	0x04, 0x12
        /*00f2*/ 	.short	(.L_41 - .L_40)
	.align		4
.L_40:
        /*00f4*/ 	.word	index@(_Z7exp_sumPfiS_)
        /*00f8*/ 	.word	0x00000000


	//----- nvinfo : EIATTR_MIN_STACK_SIZE
	.align		4
.L_41:
        /*00fc*/ 	.byte	0x04, 0x12
        /*00fe*/ 	.short	(.L_43 - .L_42)
	.align		4
.L_42:
        /*0100*/ 	.word	index@(_Z7sigmoidPfS_i)
        /*0104*/ 	.word	0x00000000


	//----- nvinfo : EIATTR_MIN_STACK_SIZE
	.align		4
.L_43:
        /*0108*/ 	.byte	0x04, 0x12
        /*010a*/ 	.short	(.L_45 - .L_44)
	.align		4
.L_44:
        /*010c*/ 	.word	index@(_Z10avgPoolingPfS_ii)
        /*0110*/ 	.word	0x00000000


	//----- nvinfo : EIATTR_MIN_STACK_SIZE
	.align		4
.L_45:
        /*0114*/ 	.byte	0x04, 0x12
        /*0116*/ 	.short	(.L_47 - .L_46)
	.align		4
.L_46:
        /*0118*/ 	.word	index@(_Z10maxPoolingPfS_ii)
        /*011c*/ 	.word	0x00000000


	//----- nvinfo : EIATTR_MIN_STACK_SIZE
	.align		4
.L_47:
        /*0120*/ 	.byte	0x04, 0x12
        /*0122*/ 	.short	(.L_49 - .L_48)
	.align		4
.L_48:
        /*0124*/ 	.word	index@(_Z4tanhPfS_ii)
        /*0128*/ 	.word	0x00000000


	//----- nvinfo : EIATTR_MIN_STACK_SIZE
	.align		4
.L_49:
        /*012c*/ 	.byte	0x04, 0x12
        /*012e*/ 	.short	(.L_51 - .L_50)
	.align		4
.L_50:
        /*0130*/ 	.word	index@(_Z4reluPfS_ii)
        /*0134*/ 	.word	0x00000000


	//----- nvinfo : EIATTR_MIN_STACK_SIZE
	.align		4
.L_51:
        /*0138*/ 	.byte	0x04, 0x12
        /*013a*/ 	.short	(.L_53 - .L_52)
	.align		4
.L_52:
        /*013c*/ 	.word	index@(_Z11convolutionPfS_S_iii)
        /*0140*/ 	.word	0x00000000
.L_53:


//--------------------- .nv.compat                --------------------------
	.section	.nv.compat,"",@"SHT_CUDA_COMPAT_INFO"
	.align	4
        /*0000*/ 	.byte	0x02, 0x09, 0x00, 0x00, 0x02, 0x02, 0x01, 0x00, 0x02, 0x05, 0x05, 0x00, 0x03, 0x07, 0x01, 0x01
        /*0010*/ 	.byte	0x02, 0x03, 0x00, 0x00, 0x02, 0x06, 0x01, 0x00, 0x04, 0x0b, 0x08, 0x00, 0x01, 0x00, 0x00, 0x00
        /*0020*/ 	.byte	0x00, 0x00, 0x00, 0x00


//--------------------- .nv.info._Z7softmaxPfS_iS_ --------------------------
	.section	.nv.info._Z7softmaxPfS_iS_,"",@"SHT_CUDA_INFO"
	.sectionflags	@""
	.align	4


	//----- nvinfo : EIATTR_CUDA_API_VERSION
	.align		4
        /*0000*/ 	.byte	0x04, 0x37
        /*0002*/ 	.short	(.L_55 - .L_54)
.L_54:
        /*0004*/ 	.word	0x00000082


	//----- nvinfo : EIATTR_KPARAM_INFO
	.align		4
.L_55:
        /*0008*/ 	.byte	0x04, 0x17
        /*000a*/ 	.short	(.L_57 - .L_56)
.L_56:
        /*000c*/ 	.word	0x00000000
        /*0010*/ 	.short	0x0003
        /*0012*/ 	.short	0x0018
        /*0014*/ 	.byte	0x00, 0xf5, 0x21, 0x00


	//----- nvinfo : EIATTR_KPARAM_INFO
	.align		4
.L_57:
        /*0018*/ 	.byte	0x04, 0x17
        /*001a*/ 	.short	(.L_59 - .L_58)
.L_58:
        /*001c*/ 	.word	0x00000000
        /*0020*/ 	.short	0x0002
        /*0022*/ 	.short	0x0010
        /*0024*/ 	.byte	0x00, 0xf0, 0x11, 0x00


	//----- nvinfo : EIATTR_KPARAM_INFO
	.align		4
.L_59:
        /*0028*/ 	.byte	0x04, 0x17
        /*002a*/ 	.short	(.L_61 - .L_60)
.L_60:
        /*002c*/ 	.word	0x00000000
        /*0030*/ 	.short	0x0001
        /*0032*/ 	.short	0x0008
        /*0034*/ 	.byte	0x00, 0xf5, 0x21, 0x00


	//----- nvinfo : EIATTR_KPARAM_INFO
	.align		4
.L_61:
        /*0038*/ 	.byte	0x04, 0x17
        /*003a*/ 	.short	(.L_63 - .L_62)
.L_62:
        /*003c*/ 	.word	0x00000000
        /*0040*/ 	.short	0x0000
        /*0042*/ 	.short	0x0000
        /*0044*/ 	.byte	0x00, 0xf5, 0x21, 0x00


	//----- nvinfo : EIATTR_SPARSE_MMA_MASK
	.align		4
.L_63:
        /*0048*/ 	.byte	0x03, 0x50
        /*004a*/ 	.short	0x0000


	//----- nvinfo : EIATTR_MAXREG_COUNT
	.align		4
        /*004c*/ 	.byte	0x03, 0x1b
        /*004e*/ 	.short	0x00ff


	//----- nvinfo : EIATTR_MERCURY_ISA_VERSION
	.align		4
        /*0050*/ 	.byte	0x03, 0x5f
        /*0052*/ 	.short	0x0101


	//----- nvinfo : EIATTR_VRC_CTA_INIT_COUNT
	.align		4
        /*0054*/ 	.byte	0x02, 0x4a
	.zero		1
	.zero		1


	//----- nvinfo : EIATTR_EXIT_INSTR_OFFSETS
	.align		4
        /*0058*/ 	.byte	0x04, 0x1c
        /*005a*/ 	.short	(.L_65 - .L_64)


	//   ....[0]....
.L_64:
        /*005c*/ 	.word	0x00000070


	//   ....[1]....
        /*0060*/ 	.word	0x00000280


	//----- nvinfo : EIATTR_CRS_STACK_SIZE
	.align		4
.L_65:
        /*0064*/ 	.byte	0x04, 0x1e
        /*0066*/ 	.short	(.L_67 - .L_66)
.L_66:
        /*0068*/ 	.word	0x00000000


	//----- nvinfo : EIATTR_CBANK_PARAM_SIZE
	.align		4
.L_67:
        /*006c*/ 	.byte	0x03, 0x19
        /*006e*/ 	.short	0x0020


	//----- nvinfo : EIATTR_PARAM_CBANK
	.align		4
        /*0070*/ 	.byte	0x04, 0x0a
        /*0072*/ 	.short	(.L_69 - .L_68)
	.align		4
.L_68:
        /*0074*/ 	.word	index@(.nv.constant0._Z7softmaxPfS_iS_)
        /*0078*/ 	.short	0x0380
        /*007a*/ 	.short	0x0020


	//----- nvinfo : EIATTR_SW_WAR
	.align		4
.L_69:
        /*007c*/ 	.byte	0x04, 0x36
        /*007e*/ 	.short	(.L_71 - .L_70)
.L_70:
        /*0080*/ 	.word	0x00000008
.L_71:


//--------------------- .nv.info._Z7exp_sumPfiS_  --------------------------
	.section	.nv.info._Z7exp_sumPfiS_,"",@"SHT_CUDA_INFO"
	.sectionflags	@""
	.align	4


	//----- nvinfo : EIATTR_CUDA_API_VERSION
	.align		4
        /*0000*/ 	.byte	0x04, 0x37
        /*0002*/ 	.short	(.L_73 - .L_72)
.L_72:
        /*0004*/ 	.word	0x00000082


	//----- nvinfo : EIATTR_KPARAM_INFO
	.align		4
.L_73:
        /*0008*/ 	.byte	0x04, 0x17
        /*000a*/ 	.short	(.L_75 - .L_74)
.L_74:
        /*000c*/ 	.word	0x00000000
        /*0010*/ 	.short	0x0002
        /*0012*/ 	.short	0x0010
        /*0014*/ 	.byte	0x00, 0xf5, 0x21, 0x00


	//----- nvinfo : EIATTR_KPARAM_INFO
	.align		4
.L_75:
        /*0018*/ 	.byte	0x04, 0x17
        /*001a*/ 	.short	(.L_77 - .L_76)
.L_76:
        /*001c*/ 	.word	0x00000000
        /*0020*/ 	.short	0x0001
        /*0022*/ 	.short	0x0008
        /*0024*/ 	.byte	0x00, 0xf0, 0x11, 0x00


	//----- nvinfo : EIATTR_KPARAM_INFO
	.align		4
.L_77:
        /*0028*/ 	.byte	0x04, 0x17
        /*002a*/ 	.short	(.L_79 - .L_78)
.L_78:
        /*002c*/ 	.word	0x00000000
        /*0030*/ 	.short	0x0000
        /*0032*/ 	.short	0x0000
        /*0034*/ 	.byte	0x00, 0xf5, 0x21, 0x00


	//----- nvinfo : EIATTR_SPARSE_MMA_MASK
	.align		4
.L_79:
        /*0038*/ 	.byte	0x03, 0x50
        /*003a*/ 	.short	0x0000


	//----- nvinfo : EIATTR_MAXREG_COUNT
	.align		4
        /*003c*/ 	.byte	0x03, 0x1b
        /*003e*/ 	.short	0x00ff


	//----- nvinfo : EIATTR_MERCURY_ISA_VERSION
	.align		4
        /*0040*/ 	.byte	0x03, 0x5f
        /*0042*/ 	.short	0x0101


	//----- nvinfo : EIATTR_VRC_CTA_INIT_COUNT
	.align		4
        /*0044*/ 	.byte	0x02, 0x4a
	.zero		1
	.zero		1


	//----- nvinfo : EIATTR_EXIT_INSTR_OFFSETS
	.align		4
        /*0048*/ 	.byte	0x04, 0x1c
        /*004a*/ 	.short	(.L_81 - .L_80)


	//   ....[0]....
.L_80:
        /*004c*/ 	.word	0x00000070


	//   ....[1]....
        /*0050*/ 	.word	0x000001a0


	//----- nvinfo : EIATTR_CBANK_PARAM_SIZE
	.align		4
.L_81:
        /*0054*/ 	.byte	0x03, 0x19
        /*0056*/ 	.short	0x0018


	//----- nvinfo : EIATTR_PARAM_CBANK
	.align		4
        /*0058*/ 	.byte	0x04, 0x0a
        /*005a*/ 	.short	(.L_83 - .L_82)
	.align		4
.L_82:
        /*005c*/ 	.word	index@(.nv.constant0._Z7exp_sumPfiS_)
        /*0060*/ 	.short	0x0380
        /*0062*/ 	.short	0x0018


	//----- nvinfo : EIATTR_SW_WAR
	.align		4
.L_83:
        /*0064*/ 	.byte	0x04, 0x36
        /*0066*/ 	.short	(.L_85 - .L_84)
.L_84:
        /*0068*/ 	.word	0x00000008
.L_85:


//--------------------- .nv.info._Z7sigmoidPfS_i  --------------------------
	.section	.nv.info._Z7sigmoidPfS_i,"",@"SHT_CUDA_INFO"
	.sectionflags	@""
	.align	4


	//----- nvinfo : EIATTR_CUDA_API_VERSION
	.align		4
        /*0000*/ 	.byte	0x04, 0x37
        /*0002*/ 	.short	(.L_87 - .L_86)
.L_86:
        /*0004*/ 	.word	0x00000082


	//----- nvinfo : EIATTR_KPARAM_INFO
	.align		4
.L_87:
        /*0008*/ 	.byte	0x04, 0x17
        /*000a*/ 	.short	(.L_89 - .L_88)
.L_88:
        /*000c*/ 	.word	0x00000000
        /*0010*/ 	.short	0x0002
        /*0012*/ 	.short	0x0010
        /*0014*/ 	.byte	0x00, 0xf0, 0x11, 0x00


	//----- nvinfo : EIATTR_KPARAM_INFO
	.align		4
.L_89:
        /*0018*/ 	.byte	0x04, 0x17
        /*001a*/ 	.short	(.L_91 - .L_90)
.L_90:
        /*001c*/ 	.word	0x00000000
        /*0020*/ 	.short	0x0001
        /*0022*/ 	.short	0x0008
        /*0024*/ 	.byte	0x00, 0xf5, 0x21, 0x00


	//----- nvinfo : EIATTR_KPARAM_INFO
	.align		4
.L_91:
        /*0028*/ 	.byte	0x04, 0x17
        /*002a*/ 	.short	(.L_93 - .L_92)
.L_92:
        /*002c*/ 	.word	0x00000000
        /*0030*/ 	.short	0x0000
        /*0032*/ 	.short	0x0000
        /*0034*/ 	.byte	0x00, 0xf5, 0x21, 0x00


	//----- nvinfo : EIATTR_SPARSE_MMA_MASK
	.align		4
.L_93:
        /*0038*/ 	.byte	0x03, 0x50
        /*003a*/ 	.short	0x0000


	//----- nvinfo : EIATTR_MAXREG_COUNT
	.align		4
        /*003c*/ 	.byte	0x03, 0x1b
        /*003e*/ 	.short	0x00ff


	//----- nvinfo : EIATTR_MERCURY_ISA_VERSION
	.align		4
        /*0040*/ 	.byte	0x03, 0x5f
        /*0042*/ 	.short	0x0101


	//----- nvinfo : EIATTR_VRC_CTA_INIT_COUNT
	.align		4
        /*0044*/ 	.byte	0x02, 0x4a
	.zero		1
	.zero		1


	//----- nvinfo : EIATTR_EXIT_INSTR_OFFSETS
	.align		4
        /*0048*/ 	.byte	0x04, 0x1c
        /*004a*/ 	.short	(.L_95 - .L_94)


	//   ....[0]....
.L_94:
        /*004c*/ 	.word	0x00000070


	//   ....[1]....
        /*0050*/ 	.word	0x000002b0


	//----- nvinfo : EIATTR_CRS_STACK_SIZE
	.align		4
.L_95:
        /*0054*/ 	.byte	0x04, 0x1e
        /*0056*/ 	.short	(.L_97 - .L_96)
.L_96:
        /*0058*/ 	.word	0x00000000


	//----- nvinfo : EIATTR_CBANK_PARAM_SIZE
	.align		4
.L_97:
        /*005c*/ 	.byte	0x03, 0x19
        /*005e*/ 	.short	0x0014


	//----- nvinfo : EIATTR_PARAM_CBANK
	.align		4
        /*0060*/ 	.byte	0x04, 0x0a
        /*0062*/ 	.short	(.L_99 - .L_98)
	.align		4
.L_98:
        /*0064*/ 	.word	index@(.nv.constant0._Z7sigmoidPfS_i)
        /*0068*/ 	.short	0x0380
        /*006a*/ 	.short	0x0014


	//----- nvinfo : EIATTR_SW_WAR
	.align		4
.L_99:
        /*006c*/ 	.byte	0x04, 0x36
        /*006e*/ 	.short	(.L_101 - .L_100)
.L_100:
        /*0070*/ 	.word	0x00000008
.L_101:


//--------------------- .nv.info._Z10avgPoolingPfS_ii --------------------------
	.section	.nv.info._Z10avgPoolingPfS_ii,"",@"SHT_CUDA_INFO"
	.sectionflags	@""
	.align	4


	//----- nvinfo : EIATTR_CUDA_API_VERSION
	.align		4
        /*0000*/ 	.byte	0x04, 0x37
        /*0002*/ 	.short	(.L_103 - .L_102)
.L_102:
        /*0004*/ 	.word	0x00000082


	//----- nvinfo : EIATTR_KPARAM_INFO
	.align		4
.L_103:
        /*0008*/ 	.byte	0x04, 0x17
        /*000a*/ 	.short	(.L_105 - .L_104)
.L_104:
        /*000c*/ 	.word	0x00000000
        /*0010*/ 	.short	0x0003
        /*0012*/ 	.short	0x0014
        /*0014*/ 	.byte	0x00, 0xf0, 0x11, 0x00


	//----- nvinfo : EIATTR_KPARAM_INFO
	.align		4
.L_105:
        /*0018*/ 	.byte	0x04, 0x17
        /*001a*/ 	.short	(.L_107 - .L_106)
.L_106:
        /*001c*/ 	.word	0x00000000
        /*0020*/ 	.short	0x0002
        /*0022*/ 	.short	0x0010
        /*0024*/ 	.byte	0x00, 0xf0, 0x11, 0x00


	//----- nvinfo : EIATTR_KPARAM_INFO
	.align		4
.L_107:
        /*0028*/ 	.byte	0x04, 0x17
        /*002a*/ 	.short	(.L_109 - .L_108)
.L_108:
        /*002c*/ 	.word	0x00000000
        /*0030*/ 	.short	0x0001
        /*0032*/ 	.short	0x0008
        /*0034*/ 	.byte	0x00, 0xf5, 0x21, 0x00


	//----- nvinfo : EIATTR_KPARAM_INFO
	.align		4
.L_109:
        /*0038*/ 	.byte	0x04, 0x17
        /*003a*/ 	.short	(.L_111 - .L_110)
.L_110:
        /*003c*/ 	.word	0x00000000
        /*0040*/ 	.short	0x0000
        /*0042*/ 	.short	0x0000
        /*0044*/ 	.byte	0x00, 0xf5, 0x21, 0x00


	//----- nvinfo : EIATTR_SPARSE_MMA_MASK
	.align		4
.L_111:
        /*0048*/ 	.byte	0x03, 0x50
        /*004a*/ 	.short	0x0000


	//----- nvinfo : EIATTR_MAXREG_COUNT
	.align		4
        /*004c*/ 	.byte	0x03, 0x1b
        /*004e*/ 	.short	0x00ff


	//----- nvinfo : EIATTR_MERCURY_ISA_VERSION
	.align		4
        /*0050*/ 	.byte	0x03, 0x5f
        /*0052*/ 	.short	0x0101


	//----- nvinfo : EIATTR_VRC_CTA_INIT_COUNT
	.align		4
        /*0054*/ 	.byte	0x02, 0x4a
	.zero		1
	.zero		1


	//----- nvinfo : EIATTR_EXIT_INSTR_OFFSETS
	.align		4
        /*0058*/ 	.byte	0x04, 0x1c
        /*005a*/ 	.short	(.L_113 - .L_112)


	//   ....[0]....
.L_112:
        /*005c*/ 	.word	0x000000e0


	//   ....[1]....
        /*0060*/ 	.word	0x000009d0


	//----- nvinfo : EIATTR_CRS_STACK_SIZE
	.align		4
.L_113:
        /*0064*/ 	.byte	0x04, 0x1e
        /*0066*/ 	.short	(.L_115 - .L_114)
.L_114:
        /*0068*/ 	.word	0x00000000


	//----- nvinfo : EIATTR_CBANK_PARAM_SIZE
	.align		4
.L_115:
        /*006c*/ 	.byte	0x03, 0x19
        /*006e*/ 	.short	0x0018


	//----- nvinfo : EIATTR_PARAM_CBANK
	.align		4
        /*0070*/ 	.byte	0x04, 0x0a
        /*0072*/ 	.short	(.L_117 - .L_116)
	.align		4
.L_116:
        /*0074*/ 	.word	index@(.nv.constant0._Z10avgPoolingPfS_ii)
        /*0078*/ 	.short	0x0380
        /*007a*/ 	.short	0x0018


	//----- nvinfo : EIATTR_SW_WAR
	.align		4
.L_117:
        /*007c*/ 	.byte	0x04, 0x36
        /*007e*/ 	.short	(.L_119 - .L_118)
.L_118:
        /*0080*/ 	.word	0x00000008
.L_119:


//--------------------- .nv.info._Z10maxPoolingPfS_ii --------------------------
	.section	.nv.info._Z10maxPoolingPfS_ii,"",@"SHT_CUDA_INFO"
	.sectionflags	@""
	.align	4


	//----- nvinfo : EIATTR_CUDA_API_VERSION
	.align		4
        /*0000*/ 	.byte	0x04, 0x37
        /*0002*/ 	.short	(.L_121 - .L_120)
.L_120:
        /*0004*/ 	.word	0x00000082


	//----- nvinfo : EIATTR_KPARAM_INFO
	.align		4
.L_121:
        /*0008*/ 	.byte	0x04, 0x17
        /*000a*/ 	.short	(.L_123 - .L_122)
.L_122:
        /*000c*/ 	.word	0x00000000
        /*0010*/ 	.short	0x0003
        /*0012*/ 	.short	0x0014
        /*0014*/ 	.byte	0x00, 0xf0, 0x11, 0x00


	//----- nvinfo : EIATTR_KPARAM_INFO
	.align		4
.L_123:
        /*0018*/ 	.byte	0x04, 0x17
        /*001a*/ 	.short	(.L_125 - .L_124)
.L_124:
        /*001c*/ 	.word	0x00000000
        /*0020*/ 	.short	0x0002
        /*0022*/ 	.short	0x0010
        /*0024*/ 	.byte	0x00, 0xf0, 0x11, 0x00


	//----- nvinfo : EIATTR_KPARAM_INFO
	.align		4
.L_125:
        /*0028*/ 	.byte	0x04, 0x17
        /*002a*/ 	.short	(.L_127 - .L_126)
.L_126:
        /*002c*/ 	.word	0x00000000
        /*0030*/ 	.short	0x0001
        /*0032*/ 	.short	0x0008
        /*0034*/ 	.byte	0x00, 0xf5, 0x21, 0x00


	//----- nvinfo : EIATTR_KPARAM_INFO
	.align		4
.L_127:
        /*0038*/ 	.byte	0x04, 0x17
        /*003a*/ 	.short	(.L_129 - .L_128)
.L_128:
        /*003c*/ 	.word	0x00000000
        /*0040*/ 	.short	0x0000
        /*0042*/ 	.short	0x0000
        /*0044*/ 	.byte	0x00, 0xf5, 0x21, 0x00


	//----- nvinfo : EIATTR_SPARSE_MMA_MASK
	.align		4
.L_129:
        /*0048*/ 	.byte	0x03, 0x50
        /*004a*/ 	.short	0x0000


	//----- nvinfo : EIATTR_MAXREG_COUNT
	.align		4
        /*004c*/ 	.byte	0x03, 0x1b
        /*004e*/ 	.short	0x00ff


	//----- nvinfo : EIATTR_MERCURY_ISA_VERSION
	.align		4
        /*0050*/ 	.byte	0x03, 0x5f
        /*0052*/ 	.short	0x0101


	//----- nvinfo : EIATTR_VRC_CTA_INIT_COUNT
	.align		4
        /*0054*/ 	.byte	0x02, 0x4a
	.zero		1
	.zero		1


	//----- nvinfo : EIATTR_EXIT_INSTR_OFFSETS
	.align		4
        /*0058*/ 	.byte	0x04, 0x1c
        /*005a*/ 	.short	(.L_131 - .L_130)


	//   ....[0]....
.L_130:
        /*005c*/ 	.word	0x000000d0


	//   ....[1]....
        /*0060*/ 	.word	0x000007e0


	//----- nvinfo : EIATTR_CBANK_PARAM_SIZE
	.align		4
.L_131:
        /*0064*/ 	.byte	0x03, 0x19
        /*0066*/ 	.short	0x0018


	//----- nvinfo : EIATTR_PARAM_CBANK
	.align		4
        /*0068*/ 	.byte	0x04, 0x0a
        /*006a*/ 	.short	(.L_133 - .L_132)
	.align		4
.L_132:
        /*006c*/ 	.word	index@(.nv.constant0._Z10maxPoolingPfS_ii)
        /*0070*/ 	.short	0x0380
        /*0072*/ 	.short	0x0018


	//----- nvinfo : EIATTR_SW_WAR
	.align		4
.L_133:
        /*0074*/ 	.byte	0x04, 0x36
        /*0076*/ 	.short	(.L_135 - .L_134)
.L_134:
        /*0078*/ 	.word	0x00000008
.L_135:


//--------------------- .nv.info._Z4tanhPfS_ii    --------------------------
	.section	.nv.info._Z4tanhPfS_ii,"",@"SHT_CUDA_INFO"
	.sectionflags	@""
	.align	4


	//----- nvinfo : EIATTR_CUDA_API_VERSION
	.align		4
        /*0000*/ 	.byte	0x04, 0x37
        /*0002*/ 	.short	(.L_137 - .L_136)
.L_136:
        /*0004*/ 	.word	0x00000082


	//----- nvinfo : EIATTR_KPARAM_INFO
	.align		4
.L_137:
        /*0008*/ 	.byte	0x04, 0x17
        /*000a*/ 	.short	(.L_139 - .L_138)
.L_138:
        /*000c*/ 	.word	0x00000000
        /*0010*/ 	.short	0x0003
        /*0012*/ 	.short	0x0014
        /*0014*/ 	.byte	0x00, 0xf0, 0x11, 0x00


	//----- nvinfo : EIATTR_KPARAM_INFO
	.align		4
.L_139:
        /*0018*/ 	.byte	0x04, 0x17
        /*001a*/ 	.short	(.L_141 - .L_140)
.L_140:
        /*001c*/ 	.word	0x00000000
        /*0020*/ 	.short	0x0002
        /*0022*/ 	.short	0x0010
        /*0024*/ 	.byte	0x00, 0xf0, 0x11, 0x00


	//----- nvinfo : EIATTR_KPARAM_INFO
	.align		4
.L_141:
        /*0028*/ 	.byte	0x04, 0x17
        /*002a*/ 	.short	(.L_143 - .L_142)
.L_142:
        /*002c*/ 	.word	0x00000000
        /*0030*/ 	.short	0x0001
        /*0032*/ 	.short	0x0008
        /*0034*/ 	.byte	0x00, 0xf5, 0x21, 0x00


	//----- nvinfo : EIATTR_KPARAM_INFO
	.align		4
.L_143:
        /*0038*/ 	.byte	0x04, 0x17
        /*003a*/ 	.short	(.L_145 - .L_144)
.L_144:
        /*003c*/ 	.word	0x00000000
        /*0040*/ 	.short	0x0000
        /*0042*/ 	.short	0x0000
        /*0044*/ 	.byte	0x00, 0xf5, 0x21, 0x00


	//----- nvinfo : EIATTR_SPARSE_MMA_MASK
	.align		4
.L_145:
        /*0048*/ 	.byte	0x03, 0x50
        /*004a*/ 	.short	0x0000


	//----- nvinfo : EIATTR_MAXREG_COUNT
	.align		4
        /*004c*/ 	.byte	0x03, 0x1b
        /*004e*/ 	.short	0x00ff


	//----- nvinfo : EIATTR_MERCURY_ISA_VERSION
	.align		4
        /*0050*/ 	.byte	0x03, 0x5f
        /*0052*/ 	.short	0x0101


	//----- nvinfo : EIATTR_VRC_CTA_INIT_COUNT
	.align		4
        /*0054*/ 	.byte	0x02, 0x4a
	.zero		1
	.zero		1


	//----- nvinfo : EIATTR_EXIT_INSTR_OFFSETS
	.align		4
        /*0058*/ 	.byte	0x04, 0x1c
        /*005a*/ 	.short	(.L_147 - .L_146)


	//   ....[0]....
.L_146:
        /*005c*/ 	.word	0x000000c0


	//   ....[1]....
        /*0060*/ 	.word	0x00000260


	//----- nvinfo : EIATTR_CBANK_PARAM_SIZE
	.align		4
.L_147:
        /*0064*/ 	.byte	0x03, 0x19
        /*0066*/ 	.short	0x0018


	//----- nvinfo : EIATTR_PARAM_CBANK
	.align		4
        /*0068*/ 	.byte	0x04, 0x0a
        /*006a*/ 	.short	(.L_149 - .L_148)
	.align		4
.L_148:
        /*006c*/ 	.word	index@(.nv.constant0._Z4tanhPfS_ii)
        /*0070*/ 	.short	0x0380
        /*0072*/ 	.short	0x0018


	//----- nvinfo : EIATTR_SW_WAR
	.align		4
.L_149:
        /*0074*/ 	.byte	0x04, 0x36
        /*0076*/ 	.short	(.L_151 - .L_150)
.L_150:
        /*0078*/ 	.word	0x00000008
.L_151:


//--------------------- .nv.info._Z4reluPfS_ii    --------------------------
	.section	.nv.info._Z4reluPfS_ii,"",@"SHT_CUDA_INFO"
	.sectionflags	@""
	.align	4


	//----- nvinfo : EIATTR_CUDA_API_VERSION
	.align		4
        /*0000*/ 	.byte	0x04, 0x37
        /*0002*/ 	.short	(.L_153 - .L_152)
.L_152:
        /*0004*/ 	.word	0x00000082


	//----- nvinfo : EIATTR_KPARAM_INFO
	.align		4
.L_153:
        /*0008*/ 	.byte	0x04, 0x17
        /*000a*/ 	.short	(.L_155 - .L_154)
.L_154:
        /*000c*/ 	.word	0x00000000
        /*0010*/ 	.short	0x0003
        /*0012*/ 	.short	0x0014
        /*0014*/ 	.byte	0x00, 0xf0, 0x11, 0x00


	//----- nvinfo : EIATTR_KPARAM_INFO
	.align		4
.L_155:
        /*0018*/ 	.byte	0x04, 0x17
        /*001a*/ 	.short	(.L_157 - .L_156)
.L_156:
        /*001c*/ 	.word	0x00000000
        /*0020*/ 	.short	0x0002
        /*0022*/ 	.short	0x0010
        /*0024*/ 	.byte	0x00, 0xf0, 0x11, 0x00


	//----- nvinfo : EIATTR_KPARAM_INFO
	.align		4
.L_157:
        /*0028*/ 	.byte	0x04, 0x17
        /*002a*/ 	.short	(.L_159 - .L_158)
.L_158:
        /*002c*/ 	.word	0x00000000
        /*0030*/ 	.short	0x0001
        /*0032*/ 	.short	0x0008
        /*0034*/ 	.byte	0x00, 0xf5, 0x21, 0x00


	//----- nvinfo : EIATTR_KPARAM_INFO
	.align		4
.L_159:
        /*0038*/ 	.byte	0x04, 0x17
        /*003a*/ 	.short	(.L_161 - .L_160)
.L_160:
        /*003c*/ 	.word	0x00000000
        /*0040*/ 	.short	0x0000
        /*0042*/ 	.short	0x0000
        /*0044*/ 	.byte	0x00, 0xf5, 0x21, 0x00


	//----- nvinfo : EIATTR_SPARSE_MMA_MASK
	.align		4
.L_161:
        /*0048*/ 	.byte	0x03, 0x50
        /*004a*/ 	.short	0x0000


	//----- nvinfo : EIATTR_MAXREG_COUNT
	.align		4
        /*004c*/ 	.byte	0x03, 0x1b
        /*004e*/ 	.short	0x00ff


	//----- nvinfo : EIATTR_MERCURY_ISA_VERSION
	.align		4
        /*0050*/ 	.byte	0x03, 0x5f
        /*0052*/ 	.short	0x0101


	//----- nvinfo : EIATTR_VRC_CTA_INIT_COUNT
	.align		4
        /*0054*/ 	.byte	0x02, 0x4a
	.zero		1
	.zero		1


	//----- nvinfo : EIATTR_EXIT_INSTR_OFFSETS
	.align		4
        /*0058*/ 	.byte	0x04, 0x1c
        /*005a*/ 	.short	(.L_163 - .L_162)


	//   ....[0]....
.L_162:
        /*005c*/ 	.word	0x000000c0


	//   ....[1]....
        /*0060*/ 	.word	0x00000160


	//----- nvinfo : EIATTR_CBANK_PARAM_SIZE
	.align		4
.L_163:
        /*0064*/ 	.byte	0x03, 0x19
        /*0066*/ 	.short	0x0018


	//----- nvinfo : EIATTR_PARAM_CBANK
	.align		4
        /*0068*/ 	.byte	0x04, 0x0a
        /*006a*/ 	.short	(.L_165 - .L_164)
	.align		4
.L_164:
        /*006c*/ 	.word	index@(.nv.constant0._Z4reluPfS_ii)
        /*0070*/ 	.short	0x0380
        /*0072*/ 	.short	0x0018


	//----- nvinfo : EIATTR_SW_WAR
	.align		4
.L_165:
        /*0074*/ 	.byte	0x04, 0x36
        /*0076*/ 	.short	(.L_167 - .L_166)
.L_166:
        /*0078*/ 	.word	0x00000008
.L_167:


//--------------------- .nv.info._Z11convolutionPfS_S_iii --------------------------
	.section	.nv.info._Z11convolutionPfS_S_iii,"",@"SHT_CUDA_INFO"
	.sectionflags	@""
	.align	4


	//----- nvinfo : EIATTR_CUDA_API_VERSION
	.align		4
        /*0000*/ 	.byte	0x04, 0x37
        /*0002*/ 	.short	(.L_169 - .L_168)
.L_168:
        /*0004*/ 	.word	0x00000082


	//----- nvinfo : EIATTR_KPARAM_INFO
	.align		4
.L_169:
        /*0008*/ 	.byte	0x04, 0x17
        /*000a*/ 	.short	(.L_171 - .L_170)
.L_170:
        /*000c*/ 	.word	0x00000000
        /*0010*/ 	.short	0x0005
        /*0012*/ 	.short	0x0020
        /*0014*/ 	.byte	0x00, 0xf0, 0x11, 0x00


	//----- nvinfo : EIATTR_KPARAM_INFO
	.align		4
.L_171:
        /*0018*/ 	.byte	0x04, 0x17
        /*001a*/ 	.short	(.L_173 - .L_172)
.L_172:
        /*001c*/ 	.word	0x00000000
        /*0020*/ 	.short	0x0004
        /*0022*/ 	.short	0x001c
        /*0024*/ 	.byte	0x00, 0xf0, 0x11, 0x00


	//----- nvinfo : EIATTR_KPARAM_INFO
	.align		4
.L_173:
        /*0028*/ 	.byte	0x04, 0x17
        /*002a*/ 	.short	(.L_175 - .L_174)
.L_174:
        /*002c*/ 	.word	0x00000000
        /*0030*/ 	.short	0x0003
        /*0032*/ 	.short	0x0018
        /*0034*/ 	.byte	0x00, 0xf0, 0x11, 0x00


	//----- nvinfo : EIATTR_KPARAM_INFO
	.align		4
.L_175:
        /*0038*/ 	.byte	0x04, 0x17
        /*003a*/ 	.short	(.L_177 - .L_176)
.L_176:
        /*003c*/ 	.word	0x00000000
        /*0040*/ 	.short	0x0002
        /*0042*/ 	.short	0x0010
        /*0044*/ 	.byte	0x00, 0xf5, 0x21, 0x00


	//----- nvinfo : EIATTR_KPARAM_INFO
	.align		4
.L_177:
        /*0048*/ 	.byte	0x04, 0x17
        /*004a*/ 	.short	(.L_179 - .L_178)
.L_178:
        /*004c*/ 	.word	0x00000000
        /*0050*/ 	.short	0x0001
        /*0052*/ 	.short	0x0008
        /*0054*/ 	.byte	0x00, 0xf5, 0x21, 0x00


	//----- nvinfo : EIATTR_KPARAM_INFO
	.align		4
.L_179:
        /*0058*/ 	.byte	0x04, 0x17
        /*005a*/ 	.short	(.L_181 - .L_180)
.L_180:
        /*005c*/ 	.word	0x00000000
        /*0060*/ 	.short	0x0000
        /*0062*/ 	.short	0x0000
        /*0064*/ 	.byte	0x00, 0xf5, 0x21, 0x00


	//----- nvinfo : EIATTR_SPARSE_MMA_MASK
	.align		4
.L_181:
        /*0068*/ 	.byte	0x03, 0x50
        /*006a*/ 	.short	0x0000


	//----- nvinfo : EIATTR_MAXREG_COUNT
	.align		4
        /*006c*/ 	.byte	0x03, 0x1b
        /*006e*/ 	.short	0x00ff


	//----- nvinfo : EIATTR_MERCURY_ISA_VERSION
	.align		4
        /*0070*/ 	.byte	0x03, 0x5f
        /*0072*/ 	.short	0x0101


	//----- nvinfo : EIATTR_VRC_CTA_INIT_COUNT
	.align		4
        /*0074*/ 	.byte	0x02, 0x4a
	.zero		1
	.zero		1


	//----- nvinfo : EIATTR_EXIT_INSTR_OFFSETS
	.align		4
        /*0078*/ 	.byte	0x04, 0x1c
        /*007a*/ 	.short	(.L_183 - .L_182)


	//   ....[0]....
.L_182:
        /*007c*/ 	.word	0x000000f0


	//   ....[1]....
        /*0080*/ 	.word	0x00000170


	//   ....[2]....
        /*0084*/ 	.word	0x00000a20


	//----- nvinfo : EIATTR_CRS_STACK_SIZE
	.align		4
.L_183:
        /*0088*/ 	.byte	0x04, 0x1e
        /*008a*/ 	.short	(.L_185 - .L_184)
.L_184:
        /*008c*/ 	.word	0x00000000


	//----- nvinfo : EIATTR_CBANK_PARAM_SIZE
	.align		4
.L_185:
        /*0090*/ 	.byte	0x03, 0x19
        /*0092*/ 	.short	0x0024


	//----- nvinfo : EIATTR_PARAM_CBANK
	.align		4
        /*0094*/ 	.byte	0x04, 0x0a
        /*0096*/ 	.short	(.L_187 - .L_186)
	.align		4
.L_186:
        /*0098*/ 	.word	index@(.nv.constant0._Z11convolutionPfS_S_iii)
        /*009c*/ 	.short	0x0380
        /*009e*/ 	.short	0x0024


	//----- nvinfo : EIATTR_SW_WAR
	.align		4
.L_187:
        /*00a0*/ 	.byte	0x04, 0x36
        /*00a2*/ 	.short	(.L_189 - .L_188)
.L_188:
        /*00a4*/ 	.word	0x00000008
.L_189:


//--------------------- .nv.callgraph             --------------------------
	.section	.nv.callgraph,"",@"SHT_CUDA_CALLGRAPH"
	.align	4
	.sectionentsize	8
	.align		4
        /*0000*/ 	.word	0x00000000
	.align		4
        /*0004*/ 	.word	0xffffffff
	.align		4
        /*0008*/ 	.word	0x00000000
	.align		4
        /*000c*/ 	.word	0xfffffffe
	.align		4
        /*0010*/ 	.word	0x00000000
	.align		4
        /*0014*/ 	.word	0xfffffffd
	.align		4
        /*0018*/ 	.word	0x00000000
	.align		4
        /*001c*/ 	.word	0xfffffffc


//--------------------- .text._Z7softmaxPfS_iS_   --------------------------
	.section	.text._Z7softmaxPfS_iS_,"ax",@progbits
	.align	128
        .global         _Z7softmaxPfS_iS_
        .type           _Z7softmaxPfS_iS_,@function
        .size           _Z7softmaxPfS_iS_,(.L_x_63 - _Z7softmaxPfS_iS_)
        .other          _Z7softmaxPfS_iS_,@"STO_CUDA_ENTRY STV_DEFAULT"
_Z7softmaxPfS_iS_:
.text._Z7softmaxPfS_iS_:
[----:B------:R-:W-:Y:S01]  /*0000*/  LDC R1, c[0x0][0x37c] ;  /* 0x0000df00ff017b82 */ /* 0x000fe20000000800 */
[----:B------:R-:W0:Y:S07]  /*0010*/  S2R R3, SR_TID.X ;  /* 0x0000000000037919 */ /* 0x000e2e0000002100 */
[----:B------:R-:W0:Y:S01]  /*0020*/  S2UR UR4, SR_CTAID.X ;  /* 0x00000000000479c3 */ /* 0x000e220000002500 */
[----:B------:R-:W1:Y:S07]  /*0030*/  LDCU UR5, c[0x0][0x390] ;  /* 0x00007200ff0577ac */ /* 0x000e6e0008000800 */
[----:B------:R-:W0:Y:S02]  /*0040*/  LDC R2, c[0x0][0x360] ;  /* 0x0000d800ff027b82 */ /* 0x000e240000000800 */
[----:B0-----:R-:W-:-:S05]  /*0050*/  IMAD R2, R2, UR4, R3 ;  /* 0x0000000402027c24 */ /* 0x001fca000f8e0203 */
[----:B-1----:R-:W-:-:S13]  /*0060*/  ISETP.GE.AND P0, PT, R2, UR5, PT ;  /* 0x0000000502007c0c */ /* 0x002fda000bf06270 */
[----:B------:R-:W-:Y:S05]  /*0070*/  @P0 EXIT ;  /* 0x000000000000094d */ /* 0x000fea0003800000 */
[----:B------:R-:W0:Y:S01]  /*0080*/  LDC.64 R4, c[0x0][0x380] ;  /* 0x0000e000ff047b82 */ /* 0x000e220000000a00 */
[----:B------:R-:W1:Y:S07]  /*0090*/  LDCU.64 UR4, c[0x0][0x358] ;  /* 0x00006b00ff0477ac */ /* 0x000e6e0008000a00 */
[----:B------:R-:W2:Y:S01]  /*00a0*/  LDC.64 R6, c[0x0][0x398] ;  /* 0x0000e600ff067b82 */ /* 0x000ea20000000a00 */
[----:B0-----:R-:W-:-:S06]  /*00b0*/  IMAD.WIDE R4, R2, 0x4, R4 ;  /* 0x0000000402047825 */ /* 0x001fcc00078e0204 */
[----:B-1----:R-:W3:Y:S04]  /*00c0*/  LDG.E R4, desc[UR4][R4.64] ;  /* 0x0000000404047981 */ /* 0x002ee8000c1e1900 */
[----:B--2---:R-:W2:Y:S01]  /*00d0*/  LDG.E R7, desc[UR4][R6.64] ;  /* 0x0000000406077981 */ /* 0x004ea2000c1e1900 */
[----:B------:R-:W-:Y:S01]  /*00e0*/  IMAD.MOV.U32 R3, RZ, RZ, 0x3bbb989d ;  /* 0x3bbb989dff037424 */ /* 0x000fe200078e00ff */
[----:B------:R-:W-:Y:S01]  /*00f0*/  BSSY.RECONVERGENT B0, `(.L_x_0) ;  /* 0x0000015000007945 */ /* 0x000fe20003800200 */
[----:B------:R-:W-:Y:S02]  /*0100*/  IMAD.MOV.U32 R9, RZ, RZ, 0x437c0000 ;  /* 0x437c0000ff097424 */ /* 0x000fe400078e00ff */
[----:B---3--:R-:W-:-:S04]  /*0110*/  FFMA.SAT R0, R4, R3, 0.5 ;  /* 0x3f00000004007423 */ /* 0x008fc80000002003 */
[----:B------:R-:W-:Y:S01]  /*0120*/  FFMA.RM R0, R0, R9, 12582913 ;  /* 0x4b40000100007423 */ /* 0x000fe20000004009 */
[----:B--2---:R-:W0:Y:S03]  /*0130*/  MUFU.RCP R8, R7 ;  /* 0x0000000700087308 */ /* 0x004e260000001000 */
[C---:B------:R-:W-:Y:S01]  /*0140*/  FADD R3, R0.reuse, -12583039 ;  /* 0xcb40007f00037421 */ /* 0x040fe20000000000 */
[----:B------:R-:W-:-:S03]  /*0150*/  IMAD.SHL.U32 R0, R0, 0x800000, RZ ;  /* 0x0080000000007824 */ /* 0x000fc600078e00ff */
[----:B------:R-:W-:-:S04]  /*0160*/  FFMA R3, R4, 1.4426950216293334961, -R3 ;  /* 0x3fb8aa3b04037823 */ /* 0x000fc80000000803 */
[----:B------:R-:W-:-:S06]  /*0170*/  FFMA R3, R4, 1.925963033500011079e-08, R3 ;  /* 0x32a5706004037823 */ /* 0x000fcc0000000003 */
[----:B------:R-:W1:Y:S01]  /*0180*/  MUFU.EX2 R3, R3 ;  /* 0x0000000300037308 */ /* 0x000e620000000800 */
[----:B0-----:R-:W-:-:S04]  /*0190*/  FFMA R5, -R7, R8, 1 ;  /* 0x3f80000007057423 */ /* 0x001fc80000000108 */
[----:B------:R-:W-:Y:S01]  /*01a0*/  FFMA R5, R8, R5, R8 ;  /* 0x0000000508057223 */ /* 0x000fe20000000008 */
[----:B-1----:R-:W-:-:S04]  /*01b0*/  FMUL R0, R0, R3 ;  /* 0x0000000300007220 */ /* 0x002fc80000400000 */
[----:B------:R-:W0:Y:S01]  /*01c0*/  FCHK P0, R0, R7 ;  /* 0x0000000700007302 */ /* 0x000e220000000000 */
[----:B------:R-:W-:-:S04]  /*01d0*/  FFMA R4, R0, R5, RZ ;  /* 0x0000000500047223 */ /* 0x000fc800000000ff */
[----:B------:R-:W-:-:S04]  /*01e0*/  FFMA R6, -R7, R4, R0 ;  /* 0x0000000407067223 */ /* 0x000fc80000000100 */
[----:B------:R-:W-:Y:S01]  /*01f0*/  FFMA R9, R5, R6, R4 ;  /* 0x0000000605097223 */ /* 0x000fe20000000004 */
[----:B0-----:R-:W-:Y:S06]  /*0200*/  @!P0 BRA `(.L_x_1) ;  /* 0x00000000000c8947 */ /* 0x001fec0003800000 */
[----:B------:R-:W-:-:S07]  /*0210*/  MOV R4, 0x230 ;  /* 0x0000023000047802 */ /* 0x000fce0000000f00 */
[----:B------:R-:W-:Y:S05]  /*0220*/  CALL.REL.NOINC `($__internal_0_$__cuda_sm3x_div_rn_noftz_f32_slowpath) ;  /* 0x0000000000187944 */ /* 0x000fea0003c00000 */
[----:B------:R-:W-:-:S07]  /*0230*/  IMAD.MOV.U32 R9, RZ, RZ, R0 ;  /* 0x000000ffff097224 */ /* 0x000fce00078e0000 */
.L_x_1:
[----:B------:R-:W-:Y:S05]  /*0240*/  BSYNC.RECONVERGENT B0 ;  /* 0x0000000000007941 */ /* 0x000fea0003800200 */
.L_x_0:
[----:B------:R-:W0:Y:S02]  /*0250*/  LDC.64 R4, c[0x0][0x388] ;  /* 0x0000e200ff047b82 */ /* 0x000e240000000a00 */
[----:B0-----:R-:W-:-:S05]  /*0260*/  IMAD.WIDE R2, R2, 0x4, R4 ;  /* 0x0000000402027825 */ /* 0x001fca00078e0204 */
[----:B------:R-:W-:Y:S01]  /*0270*/  STG.E desc[UR4][R2.64], R9 ;  /* 0x0000000902007986 */ /* 0x000fe2000c101904 */
[----:B------:R-:W-:Y:S05]  /*0280*/  EXIT ;  /* 0x000000000000794d */ /* 0x000fea0003800000 */
        .weak           $__internal_0_$__cuda_sm3x_div_rn_noftz_f32_slowpath
        .type           $__internal_0_$__cuda_sm3x_div_rn_noftz_f32_slowpath,@function
        .size           $__internal_0_$__cuda_sm3x_div_rn_noftz_f32_slowpath,(.L_x_63 - $__internal_0_$__cuda_sm3x_div_rn_noftz_f32_slowpath)
$__internal_0_$__cuda_sm3x_div_rn_noftz_f32_slowpath:
[----:B------:R-:W-:Y:S01]  /*0290*/  SHF.R.U32.HI R5, RZ, 0x17, R7 ;  /* 0x00000017ff057819 */ /* 0x000fe20000011607 */
[----:B------:R-:W-:Y:S01]  /*02a0*/  BSSY.RECONVERGENT B1, `(.L_x_2) ;  /* 0x0000064000017945 */ /* 0x000fe20003800200 */
[--C-:B------:R-:W-:Y:S01]  /*02b0*/  SHF.R.U32.HI R3, RZ, 0x17, R0.reuse ;  /* 0x00000017ff037819 */ /* 0x100fe20000011600 */
[----:B------:R-:W-:Y:S01]  /*02c0*/  IMAD.MOV.U32 R8, RZ, RZ, R0 ;  /* 0x000000ffff087224 */ /* 0x000fe200078e0000 */
[----:B------:R-:W-:Y:S02]  /*02d0*/  LOP3.LUT R6, R5, 0xff, RZ, 0xc0, !PT ;  /* 0x000000ff05067812 */ /* 0x000fe400078ec0ff */
[----:B------:R-:W-:-:S03]  /*02e0*/  LOP3.LUT R5, R3, 0xff, RZ, 0xc0, !PT ;  /* 0x000000ff03057812 */ /* 0x000fc600078ec0ff */
[----:B------:R-:W-:Y:S02]  /*02f0*/  VIADD R11, R6, 0xffffffff ;  /* 0xffffffff060b7836 */ /* 0x000fe40000000000 */
[----:B------:R-:W-:-:S03]  /*0300*/  VIADD R10, R5, 0xffffffff ;  /* 0xffffffff050a7836 */ /* 0x000fc60000000000 */
[----:B------:R-:W-:-:S04]  /*0310*/  ISETP.GT.U32.AND P0, PT, R11, 0xfd, PT ;  /* 0x000000fd0b00780c */ /* 0x000fc80003f04070 */
[----:B------:R-:W-:-:S13]  /*0320*/  ISETP.GT.U32.OR P0, PT, R10, 0xfd, P0 ;  /* 0x000000fd0a00780c */ /* 0x000fda0000704470 */
[----:B------:R-:W-:Y:S01]  /*0330*/  @!P0 IMAD.MOV.U32 R9, RZ, RZ, RZ ;  /* 0x000000ffff098224 */ /* 0x000fe200078e00ff */
[----:B------:R-:W-:Y:S06]  /*0340*/  @!P0 BRA `(.L_x_3) ;  /* 0x0000000000608947 */ /* 0x000fec0003800000 */
[----:B------:R-:W-:Y:S01]  /*0350*/  FSETP.GTU.FTZ.AND P0, PT, |R0|, +INF , PT ;  /* 0x7f8000000000780b */ /* 0x000fe20003f1c200 */
[----:B------:R-:W-:Y:S01]  /*0360*/  IMAD.MOV.U32 R3, RZ, RZ, R7 ;  /* 0x000000ffff037224 */ /* 0x000fe200078e0007 */
[----:B------:R-:W-:-:S04]  /*0370*/  FSETP.GTU.FTZ.AND P1, PT, |R7|, +INF , PT ;  /* 0x7f8000000700780b */ /* 0x000fc80003f3c200 */
[----:B------:R-:W-:-:S13]  /*0380*/  PLOP3.LUT P0, PT, P0, P1, PT, 0xf8, 0x8f ;  /* 0x00000000008f781c */ /* 0x000fda0000703f70 */
[----:B------:R-:W-:Y:S05]  /*0390*/  @P0 BRA `(.L_x_4) ;  /* 0x00000004004c0947 */ /* 0x000fea0003800000 */
[----:B------:R-:W-:-:S13]  /*03a0*/  LOP3.LUT P0, RZ, R7, 0x7fffffff, R8, 0xc8, !PT ;  /* 0x7fffffff07ff7812 */ /* 0x000fda000780c808 */
[----:B------:R-:W-:Y:S05]  /*03b0*/  @!P0 BRA `(.L_x_5) ;  /* 0x00000004003c8947 */ /* 0x000fea0003800000 */
[C---:B------:R-:W-:Y:S02]  /*03c0*/  FSETP.NEU.FTZ.AND P2, PT, |R0|.reuse, +INF , PT ;  /* 0x7f8000000000780b */ /* 0x040fe40003f5d200 */
[----:B------:R-:W-:Y:S02]  /*03d0*/  FSETP.NEU.FTZ.AND P1, PT, |R3|, +INF , PT ;  /* 0x7f8000000300780b */ /* 0x000fe40003f3d200 */
[----:B------:R-:W-:-:S11]  /*03e0*/  FSETP.NEU.FTZ.AND P0, PT, |R0|, +INF , PT ;  /* 0x7f8000000000780b */ /* 0x000fd60003f1d200 */
[----:B------:R-:W-:Y:S05]  /*03f0*/  @!P1 BRA !P2, `(.L_x_5) ;  /* 0x00000004002c9947 */ /* 0x000fea0005000000 */
[----:B------:R-:W-:-:S04]  /*0400*/  LOP3.LUT P2, RZ, R8, 0x7fffffff, RZ, 0xc0, !PT ;  /* 0x7fffffff08ff7812 */ /* 0x000fc8000784c0ff */
[----:B------:R-:W-:-:S13]  /*0410*/  PLOP3.LUT P1, PT, P1, P2, PT, 0x2f, 0xf2 ;  /* 0x0000000000f2781c */ /* 0x000fda0000f24577 */
[----:B------:R-:W-:Y:S05]  /*0420*/  @P1 BRA `(.L_x_6) ;  /* 0x0000000400181947 */ /* 0x000fea0003800000 */
[----:B------:R-:W-:-:S04]  /*0430*/  LOP3.LUT P1, RZ, R7, 0x7fffffff, RZ, 0xc0, !PT ;  /* 0x7fffffff07ff7812 */ /* 0x000fc8000782c0ff */
[----:B------:R-:W-:-:S13]  /*0440*/  PLOP3.LUT P0, PT, P0, P1, PT, 0x2f, 0xf2 ;  /* 0x0000000000f2781c */ /* 0x000fda0000702577 */
[----:B------:R-:W-:Y:S05]  /*0450*/  @P0 BRA `(.L_x_7) ;  /* 0x0000000400000947 */ /* 0x000fea0003800000 */
[----:B------:R-:W-:Y:S02]  /*0460*/  ISETP.GE.AND P0, PT, R10, RZ, PT ;  /* 0x000000ff0a00720c */ /* 0x000fe40003f06270 */
[----:B------:R-:W-:-:S11]  /*0470*/  ISETP.GE.AND P1, PT, R11, RZ, PT ;  /* 0x000000ff0b00720c */ /* 0x000fd60003f26270 */
[----:B------:R-:W-:Y:S02]  /*0480*/  @P0 IMAD.MOV.U32 R9, RZ, RZ, RZ ;  /* 0x000000ffff090224 */ /* 0x000fe400078e00ff */
[----:B------:R-:W-:Y:S01]  /*0490*/  @!P0 FFMA R8, R0, 1.84467440737095516160e+19, RZ ;  /* 0x5f80000000088823 */ /* 0x000fe200000000ff */
[----:B------:R-:W-:Y:S02]  /*04a0*/  @!P0 IMAD.MOV.U32 R9, RZ, RZ, -0x40 ;  /* 0xffffffc0ff098424 */ /* 0x000fe400078e00ff */
[----:B------:R-:W-:-:S03]  /*04b0*/  @!P1 FFMA R7, R3, 1.84467440737095516160e+19, RZ ;  /* 0x5f80000003079823 */ /* 0x000fc600000000ff */
[----:B------:R-:W-:-:S07]  /*04c0*/  @!P1 IADD3 R9, PT, PT, R9, 0x40, RZ ;  /* 0x0000004009099810 */ /* 0x000fce0007ffe0ff */
.L_x_3:
[----:B------:R-:W-:Y:S01]  /*04d0*/  LEA R0, R6, 0xc0800000, 0x17 ;  /* 0xc080000006007811 */ /* 0x000fe200078eb8ff */
[----:B------:R-:W-:Y:S01]  /*04e0*/  VIADD R5, R5, 0xffffff81 ;  /* 0xffffff8105057836 */ /* 0x000fe20000000000 */
[----:B------:R-:W-:Y:S03]  /*04f0*/  BSSY.RECONVERGENT B2, `(.L_x_8) ;  /* 0x0000035000027945 */ /* 0x000fe60003800200 */
[----:B------:R-:W-:Y:S01]  /*0500*/  IMAD.IADD R7, R7, 0x1, -R0 ;  /* 0x0000000107077824 */ /* 0x000fe200078e0a00 */
[C---:B------:R-:W-:Y:S01]  /*0510*/  IADD3 R6, PT, PT, R5.reuse, 0x7f, -R6 ;  /* 0x0000007f05067810 */ /* 0x040fe20007ffe806 */
[----:B------:R-:W-:Y:S02]  /*0520*/  IMAD R0, R5, -0x800000, R8 ;  /* 0xff80000005007824 */ /* 0x000fe400078e0208 */
[----:B------:R-:W0:Y:S01]  /*0530*/  MUFU.RCP R3, R7 ;  /* 0x0000000700037308 */ /* 0x000e220000001000 */
[----:B------:R-:W-:Y:S01]  /*0540*/  FADD.FTZ R11, -R7, -RZ ;  /* 0x800000ff070b7221 */ /* 0x000fe20000010100 */
[----:B------:R-:W-:-:S03]  /*0550*/  IMAD.IADD R6, R6, 0x1, R9 ;  /* 0x0000000106067824 */ /* 0x000fc600078e0209 */
[----:B0-----:R-:W-:-:S04]  /*0560*/  FFMA R10, R3, R11, 1 ;  /* 0x3f800000030a7423 */ /* 0x001fc8000000000b */
[----:B------:R-:W-:-:S04]  /*0570*/  FFMA R10, R3, R10, R3 ;  /* 0x0000000a030a7223 */ /* 0x000fc80000000003 */
[----:B------:R-:W-:-:S04]  /*0580*/  FFMA R3, R0, R10, RZ ;  /* 0x0000000a00037223 */ /* 0x000fc800000000ff */
[----:B------:R-:W-:-:S04]  /*0590*/  FFMA R8, R11, R3, R0 ;  /* 0x000000030b087223 */ /* 0x000fc80000000000 */
[----:B------:R-:W-:-:S04]  /*05a0*/  FFMA R13, R10, R8, R3 ;  /* 0x000000080a0d7223 */ /* 0x000fc80000000003 */
[----:B------:R-:W-:-:S04]  /*05b0*/  FFMA R8, R11, R13, R0 ;  /* 0x0000000d0b087223 */ /* 0x000fc80000000000 */
[----:B------:R-:W-:-:S05]  /*05c0*/  FFMA R0, R10, R8, R13 ;  /* 0x000000080a007223 */ /* 0x000fca000000000d */
[----:B------:R-:W-:-:S04]  /*05d0*/  SHF.R.U32.HI R3, RZ, 0x17, R0 ;  /* 0x00000017ff037819 */ /* 0x000fc80000011600 */
[----:B------:R-:W-:-:S05]  /*05e0*/  LOP3.LUT R3, R3, 0xff, RZ, 0xc0, !PT ;  /* 0x000000ff03037812 */ /* 0x000fca00078ec0ff */
[----:B------:R-:W-:-:S04]  /*05f0*/  IMAD.IADD R7, R3, 0x1, R6 ;  /* 0x0000000103077824 */ /* 0x000fc800078e0206 */
[----:B------:R-:W-:-:S05]  /*0600*/  VIADD R3, R7, 0xffffffff ;  /* 0xffffffff07037836 */ /* 0x000fca0000000000 */
[----:B------:R-:W-:-:S13]  /*0610*/  ISETP.GE.U32.AND P0, PT, R3, 0xfe, PT ;  /* 0x000000fe0300780c */ /* 0x000fda0003f06070 */
[----:B------:R-:W-:Y:S05]  /*0620*/  @!P0 BRA `(.L_x_9) ;  /* 0x0000000000808947 */ /* 0x000fea0003800000 */
[----:B------:R-:W-:-:S13]  /*0630*/  ISETP.GT.AND P0, PT, R7, 0xfe, PT ;  /* 0x000000fe0700780c */ /* 0x000fda0003f04270 */
[----:B------:R-:W-:Y:S05]  /*0640*/  @P0 BRA `(.L_x_10) ;  /* 0x00000000006c0947 */ /* 0x000fea0003800000 */
[----:B------:R-:W-:-:S13]  /*0650*/  ISETP.GE.AND P0, PT, R7, 0x1, PT ;  /* 0x000000010700780c */ /* 0x000fda0003f06270 */
[----:B------:R-:W-:Y:S05]  /*0660*/  @P0 BRA `(.L_x_11) ;  /* 0x0000000000740947 */ /* 0x000fea0003800000 */
[----:B------:R-:W-:Y:S02]  /*0670*/  ISETP.GE.AND P0, PT, R7, -0x18, PT ;  /* 0xffffffe80700780c */ /* 0x000fe40003f06270 */
[----:B------:R-:W-:-:S11]  /*0680*/  LOP3.LUT R0, R0, 0x80000000, RZ, 0xc0, !PT ;  /* 0x8000000000007812 */ /* 0x000fd600078ec0ff */
[----:B------:R-:W-:Y:S05]  /*0690*/  @!P0 BRA `(.L_x_11) ;  /* 0x0000000000688947 */ /* 0x000fea0003800000 */
[CCC-:B------:R-:W-:Y:S01]  /*06a0*/  FFMA.RZ R3, R10.reuse, R8.reuse, R13.reuse ;  /* 0x000000080a037223 */ /* 0x1c0fe2000000c00d */
[CCC-:B------:R-:W-:Y:S01]  /*06b0*/  FFMA.RM R6, R10.reuse, R8.reuse, R13.reuse ;  /* 0x000000080a067223 */ /* 0x1c0fe2000000400d */
[C---:B------:R-:W-:Y:S02]  /*06c0*/  ISETP.NE.AND P2, PT, R7.reuse, RZ, PT ;  /* 0x000000ff0700720c */ /* 0x040fe40003f45270 */
[----:B------:R-:W-:Y:S02]  /*06d0*/  ISETP.NE.AND P1, PT, R7, RZ, PT ;  /* 0x000000ff0700720c */ /* 0x000fe40003f25270 */
[----:B------:R-:W-:Y:S01]  /*06e0*/  LOP3.LUT R5, R3, 0x7fffff, RZ, 0xc0, !PT ;  /* 0x007fffff03057812 */ /* 0x000fe200078ec0ff */
[----:B------:R-:W-:Y:S01]  /*06f0*/  FFMA.RP R3, R10, R8, R13 ;  /* 0x000000080a037223 */ /* 0x000fe2000000800d */
[----:B------:R-:W-:Y:S01]  /*0700*/  IADD3 R8, PT, PT, R7, 0x20, RZ ;  /* 0x0000002007087810 */ /* 0x000fe20007ffe0ff */
[----:B------:R-:W-:Y:S01]  /*0710*/  IMAD.MOV R7, RZ, RZ, -R7 ;  /* 0x000000ffff077224 */ /* 0x000fe200078e0a07 */
[----:B------:R-:W-:-:S02]  /*0720*/  LOP3.LUT R5, R5, 0x800000, RZ, 0xfc, !PT ;  /* 0x0080000005057812 */ /* 0x000fc400078efcff */
[----:B------:R-:W-:Y:S02]  /*0730*/  FSETP.NEU.FTZ.AND P0, PT, R3, R6, PT ;  /* 0x000000060300720b */ /* 0x000fe40003f1d000 */
[----:B------:R-:W-:Y:S02]  /*0740*/  SHF.L.U32 R8, R5, R8, RZ ;  /* 0x0000000805087219 */ /* 0x000fe400000006ff */
[----:B------:R-:W-:Y:S02]  /*0750*/  SEL R6, R7, RZ, P2 ;  /* 0x000000ff07067207 */ /* 0x000fe40001000000 */
[----:B------:R-:W-:Y:S02]  /*0760*/  ISETP.NE.AND P1, PT, R8, RZ, P1 ;  /* 0x000000ff0800720c */ /* 0x000fe40000f25270 */
[----:B------:R-:W-:Y:S02]  /*0770*/  SHF.R.U32.HI R6, RZ, R6, R5 ;  /* 0x00000006ff067219 */ /* 0x000fe40000011605 */
[----:B------:R-:W-:-:S02]  /*0780*/  PLOP3.LUT P0, PT, P0, P1, PT, 0xf8, 0x8f ;  /* 0x00000000008f781c */ /* 0x000fc40000703f70 */
[----:B------:R-:W-:Y:S02]  /*0790*/  SHF.R.U32.HI R8, RZ, 0x1, R6 ;  /* 0x00000001ff087819 */ /* 0x000fe40000011606 */
[----:B------:R-:W-:-:S04]  /*07a0*/  SEL R3, RZ, 0x1, !P0 ;  /* 0x00000001ff037807 */ /* 0x000fc80004000000 */
[----:B------:R-:W-:-:S04]  /*07b0*/  LOP3.LUT R3, R3, 0x1, R8, 0xf8, !PT ;  /* 0x0000000103037812 */ /* 0x000fc800078ef808 */
[----:B------:R-:W-:-:S05]  /*07c0*/  LOP3.LUT R3, R3, R6, RZ, 0xc0, !PT ;  /* 0x0000000603037212 */ /* 0x000fca00078ec0ff */
[----:B------:R-:W-:-:S05]  /*07d0*/  IMAD.IADD R3, R8, 0x1, R3 ;  /* 0x0000000108037824 */ /* 0x000fca00078e0203 */
[----:B------:R-:W-:Y:S01]  /*07e0*/  LOP3.LUT R0, R3, R0, RZ, 0xfc, !PT ;  /* 0x0000000003007212 */ /* 0x000fe200078efcff */
[----:B------:R-:W-:Y:S06]  /*07f0*/  BRA `(.L_x_11) ;  /* 0x0000000000107947 */ /* 0x000fec0003800000 */
.L_x_10:
[----:B------:R-:W-:-:S04]  /*0800*/  LOP3.LUT R0, R0, 0x80000000, RZ, 0xc0, !PT ;  /* 0x8000000000007812 */ /* 0x000fc800078ec0ff */
[----:B------:R-:W-:Y:S01]  /*0810*/  LOP3.LUT R0, R0, 0x7f800000, RZ, 0xfc, !PT ;  /* 0x7f80000000007812 */ /* 0x000fe200078efcff */
[----:B------:R-:W-:Y:S06]  /*0820*/  BRA `(.L_x_11) ;  /* 0x0000000000047947 */ /* 0x000fec0003800000 */
.L_x_9:
[----:B------:R-:W-:-:S07]  /*0830*/  IMAD R0, R6, 0x800000, R0 ;  /* 0x0080000006007824 */ /* 0x000fce00078e0200 */
.L_x_11:
[----:B------:R-:W-:Y:S05]  /*0840*/  BSYNC.RECONVERGENT B2 ;  /* 0x0000000000027941 */ /* 0x000fea0003800200 */
.L_x_8:
[----:B------:R-:W-:Y:S05]  /*0850*/  BRA `(.L_x_12) ;  /* 0x0000000000207947 */ /* 0x000fea0003800000 */
.L_x_7:
[----:B------:R-:W-:-:S04]  /*0860*/  LOP3.LUT R0, R7, 0x80000000, R8, 0x48, !PT ;  /* 0x8000000007007812 */ /* 0x000fc800078e4808 */
[----:B------:R-:W-:Y:S01]  /*0870*/  LOP3.LUT R0, R0, 0x7f800000, RZ, 0xfc, !PT ;  /* 0x7f80000000007812 */ /* 0x000fe200078efcff */
[----:B------:R-:W-:Y:S06]  /*0880*/  BRA `(.L_x_12) ;  /* 0x0000000000147947 */ /* 0x000fec0003800000 */
.L_x_6:
[----:B------:R-:W-:Y:S01]  /*0890*/  LOP3.LUT R0, R7, 0x80000000, R8, 0x48, !PT ;  /* 0x8000000007007812 */ /* 0x000fe200078e4808 */
[----:B------:R-:W-:Y:S06]  /*08a0*/  BRA `(.L_x_12) ;  /* 0x00000000000c7947 */ /* 0x000fec0003800000 */
.L_x_5:
[----:B------:R-:W0:Y:S01]  /*08b0*/  MUFU.RSQ R0, -QNAN ;  /* 0xffc0000000007908 */ /* 0x000e220000001400 */
[----:B------:R-:W-:Y:S05]  /*08c0*/  BRA `(.L_x_12) ;  /* 0x0000000000047947 */ /* 0x000fea0003800000 */
.L_x_4:
[----:B------:R-:W-:-:S07]  /*08d0*/  FADD.FTZ R0, R0, R3 ;  /* 0x0000000300007221 */ /* 0x000fce0000010000 */
.L_x_12:
[----:B------:R-:W-:Y:S05]  /*08e0*/  BSYNC.RECONVERGENT B1 ;  /* 0x0000000000017941 */ /* 0x000fea0003800200 */
.L_x_2:
[----:B------:R-:W-:-:S04]  /*08f0*/  IMAD.MOV.U32 R5, RZ, RZ, 0x0 ;  /* 0x00000000ff057424 */ /* 0x000fc800078e00ff */
[----:B0-----:R-:W-:Y:S05]  /*0900*/  RET.REL.NODEC R4 `(_Z7softmaxPfS_iS_) ;  /* 0xfffffff404bc7950 */ /* 0x001fea0003c3ffff */
.L_x_13:
[----:B------:R-:W-:-:S00]  /*0910*/  BRA `(.L_x_13) ;  /* 0xfffffffc00fc7947 */ /* 0x000fc0000383ffff */
[----:B------:R-:W-:-:S00]  /*0920*/  NOP ;  /* 0x0000000000007918 */ /* 0x000fc00000000000 */
        /* <DEDUP_REMOVED lines=13> */
.L_x_63:


//--------------------- .text._Z7exp_sumPfiS_     --------------------------
	.section	.text._Z7exp_sumPfiS_,"ax",@progbits
	.align	128
        .global         _Z7exp_sumPfiS_
        .type           _Z7exp_sumPfiS_,@function
        .size           _Z7exp_sumPfiS_,(.L_x_67 - _Z7exp_sumPfiS_)
        .other          _Z7exp_sumPfiS_,@"STO_CUDA_ENTRY STV_DEFAULT"
_Z7exp_sumPfiS_:
.text._Z7exp_sumPfiS_:
        /* <DEDUP_REMOVED lines=9> */
[----:B------:R-:W1:Y:S01]  /*0090*/  LDCU.64 UR4, c[0x0][0x358] ;  /* 0x00006b00ff0477ac */ /* 0x000e620008000a00 */
[----:B0-----:R-:W-:-:S06]  /*00a0*/  IMAD.WIDE R4, R3, 0x4, R4 ;  /* 0x0000000403047825 */ /* 0x001fcc00078e0204 */
[----:B-1----:R-:W2:Y:S01]  /*00b0*/  LDG.E R4, desc[UR4][R4.64] ;  /* 0x0000000404047981 */ /* 0x002ea2000c1e1900 */
[----:B------:R-:W0:Y:S03]  /*00c0*/  LDC.64 R2, c[0x0][0x390] ;  /* 0x0000e400ff027b82 */ /* 0x000e260000000a00 */
[----:B0-----:R-:W3:Y:S01]  /*00d0*/  LDG.E R0, desc[UR4][R2.64] ;  /* 0x0000000402007981 */ /* 0x001ee2000c1e1900 */
[----:B------:R-:W-:Y:S01]  /*00e0*/  HFMA2 R7, -RZ, RZ, 0.96630859375, -0.0022525787353515625 ;  /* 0x3bbb989dff077431 */ /* 0x000fe200000001ff */
[----:B------:R-:W-:-:S04]  /*00f0*/  MOV R9, 0x437c0000 ;  /* 0x437c000000097802 */ /* 0x000fc80000000f00 */
[----:B--2---:R-:W-:-:S04]  /*0100*/  FFMA.SAT R6, R4, R7, 0.5 ;  /* 0x3f00000004067423 */ /* 0x004fc80000002007 */
[----:B------:R-:W-:-:S04]  /*0110*/  FFMA.RM R6, R6, R9, 12582913 ;  /* 0x4b40000106067423 */ /* 0x000fc80000004009 */
[C---:B------:R-:W-:Y:S01]  /*0120*/  FADD R7, R6.reuse, -12583039 ;  /* 0xcb40007f06077421 */ /* 0x040fe20000000000 */
[----:B------:R-:W-:-:S03]  /*0130*/  SHF.L.U32 R5, R6, 0x17, RZ ;  /* 0x0000001706057819 */ /* 0x000fc600000006ff */
[----:B------:R-:W-:-:S04]  /*0140*/  FFMA R7, R4, 1.4426950216293334961, -R7 ;  /* 0x3fb8aa3b04077823 */ /* 0x000fc80000000807 */
[----:B------:R-:W-:-:S06]  /*0150*/  FFMA R7, R4, 1.925963033500011079e-08, R7 ;  /* 0x32a5706004077823 */ /* 0x000fcc0000000007 */
[----:B------:R-:W3:Y:S02]  /*0160*/  MUFU.EX2 R7, R7 ;  /* 0x0000000700077308 */ /* 0x000ee40000000800 */
[----:B---3--:R-:W-:-:S06]  /*0170*/  FFMA R5, R5, R7, R0 ;  /* 0x0000000705057223 */ /* 0x008fcc0000000000 */
[----:B------:R-:W2:Y:S04]  /*0180*/  ATOMG.E.ADD.F32.FTZ.RN.STRONG.GPU PT, R5, desc[UR4][R2.64], R5 ;  /* 0x80000005020579a3 */ /* 0x000ea8000c1ef304 */
[----:B--2---:R-:W-:Y:S01]  /*0190*/  STG.E desc[UR4][R2.64], R5 ;  /* 0x0000000502007986 */ /* 0x004fe2000c101904 */
[----:B------:R-:W-:Y:S05]  /*01a0*/  EXIT ;  /* 0x000000000000794d */ /* 0x000fea0003800000 */
.L_x_14:
        /* <DEDUP_REMOVED lines=13> */
.L_x_67:


//--------------------- .text._Z7sigmoidPfS_i     --------------------------
	.section	.text._Z7sigmoidPfS_i,"ax",@progbits
	.align	128
        .global         _Z7sigmoidPfS_i
        .type           _Z7sigmoidPfS_i,@function
        .size           _Z7sigmoidPfS_i,(.L_x_64 - _Z7sigmoidPfS_i)
        .other          _Z7sigmoidPfS_i,@"STO_CUDA_ENTRY STV_DEFAULT"
_Z7sigmoidPfS_i:
.text._Z7sigmoidPfS_i:
        /* <DEDUP_REMOVED lines=12> */
[----:B------:R-:W-:Y:S01]  /*00c0*/  IMAD.MOV.U32 R5, RZ, RZ, 0x3bbb989d ;  /* 0x3bbb989dff057424 */ /* 0x000fe200078e00ff */
[----:B------:R-:W-:Y:S01]  /*00d0*/  BSSY.RECONVERGENT B0, `(.L_x_15) ;  /* 0x0000019000007945 */ /* 0x000fe20003800200 */
[----:B------:R-:W-:Y:S02]  /*00e0*/  IMAD.MOV.U32 R7, RZ, RZ, 0x437c0000 ;  /* 0x437c0000ff077424 */ /* 0x000fe400078e00ff */
[----:B--2---:R-:W-:-:S04]  /*00f0*/  FFMA.SAT R4, R2, -R5, 0.5 ;  /* 0x3f00000002047423 */ /* 0x004fc80000002805 */
[----:B------:R-:W-:-:S04]  /*0100*/  FFMA.RM R4, R4, R7, 12582913 ;  /* 0x4b40000104047423 */ /* 0x000fc80000004007 */
[C---:B------:R-:W-:Y:S01]  /*0110*/  FADD R5, R4.reuse, -12583039 ;  /* 0xcb40007f04057421 */ /* 0x040fe20000000000 */
[----:B------:R-:W-:-:S03]  /*0120*/  SHF.L.U32 R4, R4, 0x17, RZ ;  /* 0x0000001704047819 */ /* 0x000fc600000006ff */
[----:B------:R-:W-:-:S04]  /*0130*/  FFMA R5, R2, -1.4426950216293334961, -R5 ;  /* 0xbfb8aa3b02057823 */ /* 0x000fc80000000805 */
[----:B------:R-:W-:-:S04]  /*0140*/  FFMA R10, R2, -1.925963033500011079e-08, R5 ;  /* 0xb2a57060020a7823 */ /* 0x000fc80000000005 */
[----:B------:R-:W0:Y:S02]  /*0150*/  MUFU.EX2 R5, R10 ;  /* 0x0000000a00057308 */ /* 0x000e240000000800 */
[----:B0-----:R-:W-:-:S06]  /*0160*/  FMUL R11, R4, R5 ;  /* 0x00000005040b7220 */ /* 0x001fcc0000400000 */
[----:B------:R-:W0:Y:S02]  /*0170*/  F2F.F64.F32 R2, R11 ;  /* 0x0000000b00027310 */ /* 0x000e240000201800 */
[----:B0-----:R-:W-:-:S06]  /*0180*/  DADD R4, R2, 1 ;  /* 0x3ff0000002047429 */ /* 0x001fcc0000000000 */
[----:B------:R-:W0:Y:S04]  /*0190*/  MUFU.RCP64H R3, R5 ;  /* 0x0000000500037308 */ /* 0x000e280000001800 */
[----:B------:R-:W-:-:S05]  /*01a0*/  VIADD R2, R5, 0x300402 ;  /* 0x0030040205027836 */ /* 0x000fca0000000000 */
[----:B------:R-:W-:Y:S01]  /*01b0*/  FSETP.GEU.AND P0, PT, |R2|, 5.8789094863358348022e-39, PT ;  /* 0x004004020200780b */ /* 0x000fe20003f0e200 */
[----:B0-----:R-:W-:-:S08]  /*01c0*/  DFMA R6, -R4, R2, 1 ;  /* 0x3ff000000406742b */ /* 0x001fd00000000102 */
[----:B------:R-:W-:-:S08]  /*01d0*/  DFMA R6, R6, R6, R6 ;  /* 0x000000060606722b */ /* 0x000fd00000000006 */
[----:B------:R-:W-:-:S08]  /*01e0*/  DFMA R6, R2, R6, R2 ;  /* 0x000000060206722b */ /* 0x000fd00000000002 */
[----:B------:R-:W-:-:S08]  /*01f0*/  DFMA R8, -R4, R6, 1 ;  /* 0x3ff000000408742b */ /* 0x000fd00000000106 */
[----:B------:R-:W-:Y:S01]  /*0200*/  DFMA R6, R6, R8, R6 ;  /* 0x000000080606722b */ /* 0x000fe20000000006 */
[----:B------:R-:W-:Y:S10]  /*0210*/  @P0 BRA `(.L_x_16) ;  /* 0x0000000000100947 */ /* 0x000ff40003800000 */
[----:B------:R-:W-:-:S04]  /*0220*/  LOP3.LUT R2, R5, 0x7fffffff, RZ, 0xc0, !PT ;  /* 0x7fffffff05027812 */ /* 0x000fc800078ec0ff */
[----:B------:R-:W-:Y:S02]  /*0230*/  IADD3 R8, PT, PT, R2, -0x100000, RZ ;  /* 0xfff0000002087810 */ /* 0x000fe40007ffe0ff */
[----:B------:R-:W-:-:S07]  /*0240*/  MOV R2, 0x260 ;  /* 0x0000026000027802 */ /* 0x000fce0000000f00 */
[----:B------:R-:W-:Y:S05]  /*0250*/  CALL.REL.NOINC `($__internal_1_$__cuda_sm20_dblrcp_rn_slowpath_v3) ;  /* 0x0000000000187944 */ /* 0x000fea0003c00000 */
.L_x_16:
[----:B------:R-:W-:Y:S05]  /*0260*/  BSYNC.RECONVERGENT B0 ;  /* 0x0000000000007941 */ /* 0x000fea0003800200 */
.L_x_15:
[----:B------:R-:W0:Y:S01]  /*0270*/  LDC.64 R2, c[0x0][0x388] ;  /* 0x0000e200ff027b82 */ /* 0x000e220000000a00 */
[----:B------:R-:W1:Y:S01]  /*0280*/  F2F.F32.F64 R7, R6 ;  /* 0x0000000600077310 */ /* 0x000e620000301000 */
[----:B0-----:R-:W-:-:S05]  /*0290*/  IMAD.WIDE R2, R0, 0x4, R2 ;  /* 0x0000000400027825 */ /* 0x001fca00078e0202 */
[----:B-1----:R-:W-:Y:S01]  /*02a0*/  STG.E desc[UR4][R2.64], R7 ;  /* 0x0000000702007986 */ /* 0x002fe2000c101904 */
[----:B------:R-:W-:Y:S05]  /*02b0*/  EXIT ;  /* 0x000000000000794d */ /* 0x000fea0003800000 */
        .weak           $__internal_1_$__cuda_sm20_dblrcp_rn_slowpath_v3
        .type           $__internal_1_$__cuda_sm20_dblrcp_rn_slowpath_v3,@function
        .size           $__internal_1_$__cuda_sm20_dblrcp_rn_slowpath_v3,(.L_x_64 - $__internal_1_$__cuda_sm20_dblrcp_rn_slowpath_v3)
$__internal_1_$__cuda_sm20_dblrcp_rn_slowpath_v3:
[----:B------:R-:W-:Y:S01]  /*02c0*/  DSETP.GTU.AND P0, PT, |R4|, +INF , PT ;  /* 0x7ff000000400742a */ /* 0x000fe20003f0c200 */
[----:B------:R-:W-:-:S13]  /*02d0*/  BSSY.RECONVERGENT B1, `(.L_x_17) ;  /* 0x0000023000017945 */ /* 0x000fda0003800200 */
[----:B------:R-:W-:Y:S05]  /*02e0*/  @P0 BRA `(.L_x_18) ;  /* 0x00000000007c0947 */ /* 0x000fea0003800000 */
[----:B------:R-:W-:-:S05]  /*02f0*/  LOP3.LUT R3, R5, 0x7fffffff, RZ, 0xc0, !PT ;  /* 0x7fffffff05037812 */ /* 0x000fca00078ec0ff */
[----:B------:R-:W-:-:S05]  /*0300*/  VIADD R6, R3, 0xffffffff ;  /* 0xffffffff03067836 */ /* 0x000fca0000000000 */
[----:B------:R-:W-:-:S13]  /*0310*/  ISETP.GE.U32.AND P0, PT, R6, 0x7fefffff, PT ;  /* 0x7fefffff0600780c */ /* 0x000fda0003f06070 */
[----:B------:R-:W-:Y:S02]  /*0320*/  @P0 LOP3.LUT R7, R5, 0x7ff00000, RZ, 0x3c, !PT ;  /* 0x7ff0000005070812 */ /* 0x000fe400078e3cff */
[----:B------:R-:W-:Y:S01]  /*0330*/  @P0 MOV R6, RZ ;  /* 0x000000ff00060202 */ /* 0x000fe20000000f00 */
[----:B------:R-:W-:Y:S06]  /*0340*/  @P0 BRA `(.L_x_19) ;  /* 0x00000000006c0947 */ /* 0x000fec0003800000 */
[----:B------:R-:W-:-:S13]  /*0350*/  ISETP.GE.U32.AND P0, PT, R3, 0x1000001, PT ;  /* 0x010000010300780c */ /* 0x000fda0003f06070 */
[----:B------:R-:W-:Y:S05]  /*0360*/  @!P0 BRA `(.L_x_20) ;  /* 0x0000000000348947 */ /* 0x000fea0003800000 */
[----:B------:R-:W-:Y:S01]  /*0370*/  VIADD R7, R5, 0xc0200000 ;  /* 0xc020000005077836 */ /* 0x000fe20000000000 */
[----:B------:R-:W-:-:S03]  /*0380*/  MOV R6, R4 ;  /* 0x0000000400067202 */ /* 0x000fc60000000f00 */
[----:B------:R-:W0:Y:S03]  /*0390*/  MUFU.RCP64H R9, R7 ;  /* 0x0000000700097308 */ /* 0x000e260000001800 */
[----:B0-----:R-:W-:-:S08]  /*03a0*/  DFMA R10, -R6, R8, 1 ;  /* 0x3ff00000060a742b */ /* 0x001fd00000000108 */
[----:B------:R-:W-:-:S08]  /*03b0*/  DFMA R10, R10, R10, R10 ;  /* 0x0000000a0a0a722b */ /* 0x000fd0000000000a */
[----:B------:R-:W-:-:S08]  /*03c0*/  DFMA R10, R8, R10, R8 ;  /* 0x0000000a080a722b */ /* 0x000fd00000000008 */
[----:B------:R-:W-:-:S08]  /*03d0*/  DFMA R8, -R6, R10, 1 ;  /* 0x3ff000000608742b */ /* 0x000fd0000000010a */
[----:B------:R-:W-:-:S08]  /*03e0*/  DFMA R8, R10, R8, R10 ;  /* 0x000000080a08722b */ /* 0x000fd0000000000a */
[----:B------:R-:W-:-:S08]  /*03f0*/  DMUL R8, R8, 2.2250738585072013831e-308 ;  /* 0x0010000008087828 */ /* 0x000fd00000000000 */
[----:B------:R-:W-:-:S08]  /*0400*/  DFMA R4, -R4, R8, 1 ;  /* 0x3ff000000404742b */ /* 0x000fd00000000108 */
[----:B------:R-:W-:-:S08]  /*0410*/  DFMA R4, R4, R4, R4 ;  /* 0x000000040404722b */ /* 0x000fd00000000004 */
[----:B------:R-:W-:Y:S01]  /*0420*/  DFMA R6, R8, R4, R8 ;  /* 0x000000040806722b */ /* 0x000fe20000000008 */
[----:B------:R-:W-:Y:S10]  /*0430*/  BRA `(.L_x_19) ;  /* 0x0000000000307947 */ /* 0x000ff40003800000 */
.L_x_20:
[----:B------:R-:W-:Y:S01]  /*0440*/  DMUL R4, R4, 8.11296384146066816958e+31 ;  /* 0x4690000004047828 */ /* 0x000fe20000000000 */
[----:B------:R-:W-:-:S05]  /*0450*/  IMAD.MOV.U32 R6, RZ, RZ, R8 ;  /* 0x000000ffff067224 */ /* 0x000fca00078e0008 */
[----:B------:R-:W0:Y:S02]  /*0460*/  MUFU.RCP64H R7, R5 ;  /* 0x0000000500077308 */ /* 0x000e240000001800 */
[----:B0-----:R-:W-:-:S08]  /*0470*/  DFMA R8, -R4, R6, 1 ;  /* 0x3ff000000408742b */ /* 0x001fd00000000106 */
[----:B------:R-:W-:-:S08]  /*0480*/  DFMA R8, R8, R8, R8 ;  /* 0x000000080808722b */ /* 0x000fd00000000008 */
[----:B------:R-:W-:-:S08]  /*0490*/  DFMA R8, R6, R8, R6 ;  /* 0x000000080608722b */ /* 0x000fd00000000006 */
[----:B------:R-:W-:-:S08]  /*04a0*/  DFMA R6, -R4, R8, 1 ;  /* 0x3ff000000406742b */ /* 0x000fd00000000108 */
[----:B------:R-:W-:-:S08]  /*04b0*/  DFMA R6, R8, R6, R8 ;  /* 0x000000060806722b */ /* 0x000fd00000000008 */
[----:B------:R-:W-:Y:S01]  /*04c0*/  DMUL R6, R6, 8.11296384146066816958e+31 ;  /* 0x4690000006067828 */ /* 0x000fe20000000000 */
[----:B------:R-:W-:Y:S10]  /*04d0*/  BRA `(.L_x_19) ;  /* 0x0000000000087947 */ /* 0x000ff40003800000 */
.L_x_18:
[----:B------:R-:W-:Y:S02]  /*04e0*/  LOP3.LUT R7, R5, 0x80000, RZ, 0xfc, !PT ;  /* 0x0008000005077812 */ /* 0x000fe400078efcff */
[----:B------:R-:W-:-:S07]  /*04f0*/  MOV R6, R4 ;  /* 0x0000000400067202 */ /* 0x000fce0000000f00 */
.L_x_19:
[----:B------:R-:W-:Y:S05]  /*0500*/  BSYNC.RECONVERGENT B1 ;  /* 0x0000000000017941 */ /* 0x000fea0003800200 */
.L_x_17:
[----:B------:R-:W-:-:S04]  /*0510*/  MOV R3, 0x0 ;  /* 0x0000000000037802 */ /* 0x000fc80000000f00 */
[----:B------:R-:W-:Y:S05]  /*0520*/  RET.REL.NODEC R2 `(_Z7sigmoidPfS_i) ;  /* 0xfffffff802b47950 */ /* 0x000fea0003c3ffff */
.L_x_21:
        /* <DEDUP_REMOVED lines=13> */
.L_x_64:


//--------------------- .text._Z10avgPoolingPfS_ii --------------------------
	.section	.text._Z10avgPoolingPfS_ii,"ax",@progbits
	.align	128
        .global         _Z10avgPoolingPfS_ii
        .type           _Z10avgPoolingPfS_ii,@function
        .size           _Z10avgPoolingPfS_ii,(.L_x_65 - _Z10avgPoolingPfS_ii)
        .other          _Z10avgPoolingPfS_ii,@"STO_CUDA_ENTRY STV_DEFAULT"
_Z10avgPoolingPfS_ii:
.text._Z10avgPoolingPfS_ii:
[----:B------:R-:W-:Y:S01]  /*0000*/  LDC R1, c[0x0][0x37c] ;  /* 0x0000df00ff017b82 */ /* 0x000fe20000000800 */
[----:B------:R-:W0:Y:S07]  /*0010*/  S2R R3, SR_TID.X ;  /* 0x0000000000037919 */ /* 0x000e2e0000002100 */
[----:B------:R-:W0:Y:S01]  /*0020*/  S2UR UR4, SR_CTAID.X ;  /* 0x00000000000479c3 */ /* 0x000e220000002500 */
[----:B------:R-:W1:Y:S01]  /*0030*/  LDCU.64 UR6, c[0x0][0x390] ;  /* 0x00007200ff0677ac */ /* 0x000e620008000a00 */
[----:B------:R-:W2:Y:S06]  /*0040*/  S2R R0, SR_TID.Y ;  /* 0x0000000000007919 */ /* 0x000eac0000002200 */
[----:B------:R-:W0:Y:S08]  /*0050*/  LDC R6, c[0x0][0x360] ;  /* 0x0000d800ff067b82 */ /* 0x000e300000000800 */
[----:B------:R-:W2:Y:S08]  /*0060*/  S2UR UR5, SR_CTAID.Y ;  /* 0x00000000000579c3 */ /* 0x000eb00000002600 */
[----:B------:R-:W2:Y:S01]  /*0070*/  LDC R7, c[0x0][0x364] ;  /* 0x0000d900ff077b82 */ /* 0x000ea20000000800 */
[----:B0-----:R-:W-:-:S02]  /*0080*/  IMAD R6, R6, UR4, R3 ;  /* 0x0000000406067c24 */ /* 0x001fc4000f8e0203 */
[----:B-1----:R-:W-:-:S05]  /*0090*/  IMAD.U32 R3, RZ, RZ, UR7 ;  /* 0x00000007ff037e24 */ /* 0x002fca000f8e00ff */
[----:B------:R-:W-:Y:S01]  /*00a0*/  IADD3 R9, PT, PT, -R3, UR6, RZ ;  /* 0x0000000603097c10 */ /* 0x000fe2000fffe1ff */
[----:B--2---:R-:W-:-:S05]  /*00b0*/  IMAD R7, R7, UR5, R0 ;  /* 0x0000000507077c24 */ /* 0x004fca000f8e0200 */
[----:B------:R-:W-:-:S04]  /*00c0*/  VIMNMX R0, PT, PT, R6, R7, !PT ;  /* 0x0000000706007248 */ /* 0x000fc80007fe0100 */
[----:B------:R-:W-:-:S13]  /*00d0*/  ISETP.GT.AND P0, PT, R0, R9, PT ;  /* 0x000000090000720c */ /* 0x000fda0003f04270 */
[----:B------:R-:W-:Y:S05]  /*00e0*/  @P0 EXIT ;  /* 0x000000000000094d */ /* 0x000fea0003800000 */
[----:B------:R-:W-:Y:S01]  /*00f0*/  ISETP.GE.AND P0, PT, R3, 0x1, PT ;  /* 0x000000010300780c */ /* 0x000fe20003f06270 */
[----:B------:R-:W0:Y:S01]  /*0100*/  LDCU.64 UR8, c[0x0][0x358] ;  /* 0x00006b00ff0877ac */ /* 0x000e220008000a00 */
[----:B------:R-:W-:-:S11]  /*0110*/  IMAD.MOV.U32 R11, RZ, RZ, RZ ;  /* 0x000000ffff0b7224 */ /* 0x000fd600078e00ff */
[----:B------:R-:W-:Y:S05]  /*0120*/  @!P0 BRA `(.L_x_22) ;  /* 0x0000000400d48947 */ /* 0x000fea0003800000 */
[----:B------:R-:W1:Y:S01]  /*0130*/  LDCU.64 UR6, c[0x0][0x380] ;  /* 0x00007000ff0677ac */ /* 0x000e620008000a00 */
[C---:B------:R-:W-:Y:S01]  /*0140*/  LOP3.LUT R24, R3.reuse, 0xf, RZ, 0xc0, !PT ;  /* 0x0000000f03187812 */ /* 0x040fe200078ec0ff */
[----:B------:R-:W-:Y:S01]  /*0150*/  IMAD.MOV.U32 R11, RZ, RZ, RZ ;  /* 0x000000ffff0b7224 */ /* 0x000fe200078e00ff */
[C---:B------:R-:W-:Y:S01]  /*0160*/  LOP3.LUT R25, R3.reuse, 0x7, RZ, 0xc0, !PT ;  /* 0x0000000703197812 */ /* 0x040fe200078ec0ff */
[----:B------:R-:W-:Y:S01]  /*0170*/  UMOV UR4, URZ ;  /* 0x000000ff00047c82 */ /* 0x000fe20008000000 */
[----:B------:R-:W-:Y:S02]  /*0180*/  IADD3 R0, PT, PT, R24, -0x1, RZ ;  /* 0xffffffff18007810 */ /* 0x000fe40007ffe0ff */
[----:B------:R-:W-:Y:S01]  /*0190*/  LOP3.LUT R8, R3, 0x3, RZ, 0xc0, !PT ;  /* 0x0000000303087812 */ /* 0x000fe200078ec0ff */
[----:B------:R-:W-:Y:S01]  /*01a0*/  VIADD R2, R25, 0xffffffff ;  /* 0xffffffff19027836 */ /* 0x000fe20000000000 */
[----:B------:R-:W-:Y:S02]  /*01b0*/  ISETP.GE.U32.AND P0, PT, R0, 0x7, PT ;  /* 0x000000070000780c */ /* 0x000fe40003f06070 */
[----:B------:R-:W-:-:S02]  /*01c0*/  LOP3.LUT R0, R3, 0x7ffffff0, RZ, 0xc0, !PT ;  /* 0x7ffffff003007812 */ /* 0x000fc400078ec0ff */
[----:B------:R-:W-:Y:S02]  /*01d0*/  ISETP.GE.U32.AND P1, PT, R2, 0x3, PT ;  /* 0x000000030200780c */ /* 0x000fe40003f26070 */
[----:B------:R-:W-:Y:S01]  /*01e0*/  IADD3 R10, PT, PT, -R0, RZ, RZ ;  /* 0x000000ff000a7210 */ /* 0x000fe20007ffe1ff */
[----:B-1----:R-:W-:-:S04]  /*01f0*/  UIADD3 UR5, UP0, UPT, UR6, 0x20, URZ ;  /* 0x0000002006057890 */ /* 0x002fc8000ff1e0ff */
[----:B------:R-:W-:-:S12]  /*0200*/  UIADD3.X UR6, UPT, UPT, URZ, UR7, URZ, UP0, !UPT ;  /* 0x00000007ff067290 */ /* 0x000fd800087fe4ff */
.L_x_28:
[----:B------:R-:W1:Y:S01]  /*0210*/  LDC.64 R2, c[0x0][0x390] ;  /* 0x0000e400ff027b82 */ /* 0x000e620000000a00 */
[----:B------:R-:W-:Y:S01]  /*0220*/  VIADD R4, R6, UR4 ;  /* 0x0000000406047c36 */ /* 0x000fe20008000000 */
[----:B------:R-:W-:Y:S01]  /*0230*/  UIADD3 UR4, UPT, UPT, UR4, 0x1, URZ ;  /* 0x0000000104047890 */ /* 0x000fe2000fffe0ff */
[----:B------:R-:W-:Y:S01]  /*0240*/  IMAD.MOV.U32 R13, RZ, RZ, RZ ;  /* 0x000000ffff0d7224 */ /* 0x000fe200078e00ff */
[----:B-1----:R-:W-:Y:S01]  /*0250*/  ISETP.GE.U32.AND P3, PT, R3, 0x10, PT ;  /* 0x000000100300780c */ /* 0x002fe20003f66070 */
[----:B------:R-:W-:-:S03]  /*0260*/  IMAD R2, R4, R2, R7 ;  /* 0x0000000204027224 */ /* 0x000fc600078e0207 */
[----:B------:R-:W-:-:S09]  /*0270*/  ISETP.NE.AND P2, PT, R3, UR4, PT ;  /* 0x0000000403007c0c */ /* 0x000fd2000bf45270 */
[----:B------:R-:W-:Y:S05]  /*0280*/  @!P3 BRA `(.L_x_23) ;  /* 0x0000000000a8b947 */ /* 0x000fea0003800000 */
[----:B------:R-:W-:Y:S01]  /*0290*/  MOV R13, R2 ;  /* 0x00000002000d7202 */ /* 0x000fe20000000f00 */
[----:B------:R-:W-:-:S07]  /*02a0*/  IMAD.MOV.U32 R12, RZ, RZ, R10 ;  /* 0x000000ffff0c7224 */ /* 0x000fce00078e000a */
.L_x_24:
[----:B------:R-:W-:Y:S01]  /*02b0*/  MOV R5, UR6 ;  /* 0x0000000600057c02 */ /* 0x000fe20008000f00 */
[----:B------:R-:W-:-:S04]  /*02c0*/  IMAD.U32 R4, RZ, RZ, UR5 ;  /* 0x00000005ff047e24 */ /* 0x000fc8000f8e00ff */
[----:B------:R-:W-:-:S05]  /*02d0*/  IMAD.WIDE R4, R13, 0x4, R4 ;  /* 0x000000040d047825 */ /* 0x000fca00078e0204 */
[----:B0-----:R-:W2:Y:S04]  /*02e0*/  LDG.E R26, desc[UR8][R4.64+-0x20] ;  /* 0xffffe008041a7981 */ /* 0x001ea8000c1e1900 */
[----:B------:R-:W3:Y:S04]  /*02f0*/  LDG.E R23, desc[UR8][R4.64+-0x1c] ;  /* 0xffffe40804177981 */ /* 0x000ee8000c1e1900 */
[----:B------:R-:W4:Y:S04]  /*0300*/  LDG.E R22, desc[UR8][R4.64+-0x18] ;  /* 0xffffe80804167981 */ /* 0x000f28000c1e1900 */
[----:B------:R-:W5:Y:S04]  /*0310*/  LDG.E R21, desc[UR8][R4.64+-0x14] ;  /* 0xffffec0804157981 */ /* 0x000f68000c1e1900 */
[----:B------:R-:W5:Y:S04]  /*0320*/  LDG.E R14, desc[UR8][R4.64+-0x10] ;  /* 0xfffff008040e7981 */ /* 0x000f68000c1e1900 */
[----:B------:R-:W5:Y:S04]  /*0330*/  LDG.E R15, desc[UR8][R4.64+-0xc] ;  /* 0xfffff408040f7981 */ /* 0x000f68000c1e1900 */
[----:B------:R-:W5:Y:S04]  /*0340*/  LDG.E R16, desc[UR8][R4.64+-0x8] ;  /* 0xfffff80804107981 */ /* 0x000f68000c1e1900 */
[----:B------:R-:W5:Y:S04]  /*0350*/  LDG.E R17, desc[UR8][R4.64+-0x4] ;  /* 0xfffffc0804117981 */ /* 0x000f68000c1e1900 */
[----:B------:R-:W5:Y:S04]  /*0360*/  LDG.E R18, desc[UR8][R4.64] ;  /* 0x0000000804127981 */ /* 0x000f68000c1e1900 */
[----:B------:R-:W5:Y:S04]  /*0370*/  LDG.E R19, desc[UR8][R4.64+0x4] ;  /* 0x0000040804137981 */ /* 0x000f68000c1e1900 */
[----:B------:R-:W5:Y:S01]  /*0380*/  LDG.E R20, desc[UR8][R4.64+0x8] ;  /* 0x0000080804147981 */ /* 0x000f62000c1e1900 */
[----:B--2---:R-:W-:-:S03]  /*0390*/  FADD R26, R26, R11 ;  /* 0x0000000b1a1a7221 */ /* 0x004fc60000000000 */
[----:B------:R-:W2:Y:S01]  /*03a0*/  LDG.E R11, desc[UR8][R4.64+0xc] ;  /* 0x00000c08040b7981 */ /* 0x000ea2000c1e1900 */
[----:B---3--:R-:W-:-:S03]  /*03b0*/  FADD R27, R26, R23 ;  /* 0x000000171a1b7221 */ /* 0x008fc60000000000 */
[----:B------:R-:W3:Y:S01]  /*03c0*/  LDG.E R23, desc[UR8][R4.64+0x10] ;  /* 0x0000100804177981 */ /* 0x000ee2000c1e1900 */
[----:B----4-:R-:W-:-:S03]  /*03d0*/  FADD R26, R27, R22 ;  /* 0x000000161b1a7221 */ /* 0x010fc60000000000 */
[----:B------:R-:W4:Y:S01]  /*03e0*/  LDG.E R22, desc[UR8][R4.64+0x14] ;  /* 0x0000140804167981 */ /* 0x000f22000c1e1900 */
[----:B-----5:R-:W-:-:S03]  /*03f0*/  FADD R27, R26, R21 ;  /* 0x000000151a1b7221 */ /* 0x020fc60000000000 */
[----:B------:R-:W5:Y:S04]  /*0400*/  LDG.E R21, desc[UR8][R4.64+0x18] ;  /* 0x0000180804157981 */ /* 0x000f68000c1e1900 */
[----:B------:R-:W5:Y:S01]  /*0410*/  LDG.E R26, desc[UR8][R4.64+0x1c] ;  /* 0x00001c08041a7981 */ /* 0x000f62000c1e1900 */
[----:B------:R-:W-:Y:S01]  /*0420*/  FADD R14, R27, R14 ;  /* 0x0000000e1b0e7221 */ /* 0x000fe20000000000 */
[----:B------:R-:W-:Y:S01]  /*0430*/  VIADD R12, R12, 0x10 ;  /* 0x000000100c0c7836 */ /* 0x000fe20000000000 */
[----:B------:R-:W-:Y:S02]  /*0440*/  IADD3 R13, PT, PT, R13, 0x10, RZ ;  /* 0x000000100d0d7810 */ /* 0x000fe40007ffe0ff */
[----:B------:R-:W-:Y:S02]  /*0450*/  FADD R15, R14, R15 ;  /* 0x0000000f0e0f7221 */ /* 0x000fe40000000000 */
[----:B------:R-:W-:-:S02]  /*0460*/  ISETP.NE.AND P3, PT, R12, RZ, PT ;  /* 0x000000ff0c00720c */ /* 0x000fc40003f65270 */
[----:B------:R-:W-:-:S04]  /*0470*/  FADD R16, R15, R16 ;  /* 0x000000100f107221 */ /* 0x000fc80000000000 */
[----:B------:R-:W-:-:S04]  /*0480*/  FADD R17, R16, R17 ;  /* 0x0000001110117221 */ /* 0x000fc80000000000 */
[----:B------:R-:W-:-:S04]  /*0490*/  FADD R18, R17, R18 ;  /* 0x0000001211127221 */ /* 0x000fc80000000000 */
[----:B------:R-:W-:-:S04]  /*04a0*/  FADD R19, R18, R19 ;  /* 0x0000001312137221 */ /* 0x000fc80000000000 */
[----:B------:R-:W-:-:S04]  /*04b0*/  FADD R20, R19, R20 ;  /* 0x0000001413147221 */ /* 0x000fc80000000000 */
[----:B--2---:R-:W-:-:S04]  /*04c0*/  FADD R20, R20, R11 ;  /* 0x0000000b14147221 */ /* 0x004fc80000000000 */
[----:B---3--:R-:W-:-:S04]  /*04d0*/  FADD R23, R20, R23 ;  /* 0x0000001714177221 */ /* 0x008fc80000000000 */
[----:B----4-:R-:W-:-:S04]  /*04e0*/  FADD R22, R23, R22 ;  /* 0x0000001617167221 */ /* 0x010fc80000000000 */
[----:B-----5:R-:W-:-:S04]  /*04f0*/  FADD R21, R22, R21 ;  /* 0x0000001516157221 */ /* 0x020fc80000000000 */
[----:B------:R-:W-:Y:S01]  /*0500*/  FADD R11, R21, R26 ;  /* 0x0000001a150b7221 */ /* 0x000fe20000000000 */
[----:B------:R-:W-:Y:S06]  /*0510*/  @P3 BRA `(.L_x_24) ;  /* 0xfffffffc00643947 */ /* 0x000fec000383ffff */
[----:B------:R-:W-:-:S07]  /*0520*/  IMAD.MOV.U32 R13, RZ, RZ, R0 ;  /* 0x000000ffff0d7224 */ /* 0x000fce00078e0000 */
.L_x_23:
[----:B------:R-:W-:-:S13]  /*0530*/  ISETP.NE.AND P3, PT, R24, RZ, PT ;  /* 0x000000ff1800720c */ /* 0x000fda0003f65270 */
[----:B------:R-:W-:Y:S05]  /*0540*/  @!P3 BRA `(.L_x_25) ;  /* 0x0000000000c8b947 */ /* 0x000fea0003800000 */
[----:B------:R-:W-:Y:S01]  /*0550*/  ISETP.NE.AND P3, PT, R25, RZ, PT ;  /* 0x000000ff1900720c */ /* 0x000fe20003f65270 */
[----:B------:R-:W-:-:S12]  /*0560*/  @!P0 BRA `(.L_x_26) ;  /* 0x0000000000508947 */ /* 0x000fd80003800000 */
[----:B------:R-:W1:Y:S01]  /*0570*/  LDC.64 R4, c[0x0][0x380] ;  /* 0x0000e000ff047b82 */ /* 0x000e620000000a00 */
[----:B------:R-:W-:-:S05]  /*0580*/  IADD3 R15, PT, PT, R2, R13, RZ ;  /* 0x0000000d020f7210 */ /* 0x000fca0007ffe0ff */
[----:B-1----:R-:W-:-:S05]  /*0590*/  IMAD.WIDE R4, R15, 0x4, R4 ;  /* 0x000000040f047825 */ /* 0x002fca00078e0204 */
[----:B0-----:R-:W2:Y:S04]  /*05a0*/  LDG.E R12, desc[UR8][R4.64] ;  /* 0x00000008040c7981 */ /* 0x001ea8000c1e1900 */
[----:B------:R-:W3:Y:S04]  /*05b0*/  LDG.E R15, desc[UR8][R4.64+0x4] ;  /* 0x00000408040f7981 */ /* 0x000ee8000c1e1900 */
[----:B------:R-:W4:Y:S04]  /*05c0*/  LDG.E R17, desc[UR8][R4.64+0x8] ;  /* 0x0000080804117981 */ /* 0x000f28000c1e1900 */
[----:B------:R-:W5:Y:S04]  /*05d0*/  LDG.E R19, desc[UR8][R4.64+0xc] ;  /* 0x00000c0804137981 */ /* 0x000f68000c1e1900 */
[----:B------:R-:W5:Y:S04]  /*05e0*/  LDG.E R21, desc[UR8][R4.64+0x10] ;  /* 0x0000100804157981 */ /* 0x000f68000c1e1900 */
[----:B------:R-:W5:Y:S04]  /*05f0*/  LDG.E R23, desc[UR8][R4.64+0x14] ;  /* 0x0000140804177981 */ /* 0x000f68000c1e1900 */
[----:B------:R-:W5:Y:S04]  /*0600*/  LDG.E R27, desc[UR8][R4.64+0x18] ;  /* 0x00001808041b7981 */ /* 0x000f68000c1e1900 */
[----:B------:R-:W5:Y:S01]  /*0610*/  LDG.E R29, desc[UR8][R4.64+0x1c] ;  /* 0x00001c08041d7981 */ /* 0x000f62000c1e1900 */
[----:B------:R-:W-:-:S02]  /*0620*/  VIADD R13, R13, 0x8 ;  /* 0x000000080d0d7836 */ /* 0x000fc40000000000 */
[----:B--2---:R-:W-:-:S04]  /*0630*/  FADD R12, R11, R12 ;  /* 0x0000000c0b0c7221 */ /* 0x004fc80000000000 */
[----:B---3--:R-:W-:-:S04]  /*0640*/  FADD R12, R12, R15 ;  /* 0x0000000f0c0c7221 */ /* 0x008fc80000000000 */
[----:B----4-:R-:W-:-:S04]  /*0650*/  FADD R12, R12, R17 ;  /* 0x000000110c0c7221 */ /* 0x010fc80000000000 */
[----:B-----5:R-:W-:-:S04]  /*0660*/  FADD R12, R12, R19 ;  /* 0x000000130c0c7221 */ /* 0x020fc80000000000 */
[----:B------:R-:W-:-:S04]  /*0670*/  FADD R12, R12, R21 ;  /* 0x000000150c0c7221 */ /* 0x000fc80000000000 */
[----:B------:R-:W-:-:S04]  /*0680*/  FADD R12, R12, R23 ;  /* 0x000000170c0c7221 */ /* 0x000fc80000000000 */
[----:B------:R-:W-:-:S04]  /*0690*/  FADD R12, R12, R27 ;  /* 0x0000001b0c0c7221 */ /* 0x000fc80000000000 */
[----:B------:R-:W-:-:S07]  /*06a0*/  FADD R11, R12, R29 ;  /* 0x0000001d0c0b7221 */ /* 0x000fce0000000000 */
.L_x_26:
        /* <DEDUP_REMOVED lines=9> */
[----:B------:R-:W5:Y:S01]  /*0740*/  LDG.E R19, desc[UR8][R4.64+0xc] ;  /* 0x00000c0804137981 */ /* 0x000f62000c1e1900 */
[----:B------:R-:W-:-:S02]  /*0750*/  VIADD R13, R13, 0x4 ;  /* 0x000000040d0d7836 */ /* 0x000fc40000000000 */
[----:B--2---:R-:W-:-:S04]  /*0760*/  FADD R12, R11, R12 ;  /* 0x0000000c0b0c7221 */ /* 0x004fc80000000000 */
[----:B---3--:R-:W-:-:S04]  /*0770*/  FADD R12, R12, R15 ;  /* 0x0000000f0c0c7221 */ /* 0x008fc80000000000 */
[----:B----4-:R-:W-:-:S04]  /*0780*/  FADD R12, R12, R17 ;  /* 0x000000110c0c7221 */ /* 0x010fc80000000000 */
[----:B-----5:R-:W-:-:S07]  /*0790*/  FADD R11, R12, R19 ;  /* 0x000000130c0b7221 */ /* 0x020fce0000000000 */
.L_x_27:
[----:B------:R-:W-:Y:S05]  /*07a0*/  @!P3 BRA `(.L_x_25) ;  /* 0x000000000030b947 */ /* 0x000fea0003800000 */
[----:B------:R-:W1:Y:S01]  /*07b0*/  LDC.64 R4, c[0x0][0x380] ;  /* 0x0000e000ff047b82 */ /* 0x000e620000000a00 */
[----:B------:R-:W-:-:S05]  /*07c0*/  IADD3 R13, PT, PT, R2, R13, RZ ;  /* 0x0000000d020d7210 */ /* 0x000fca0007ffe0ff */
[----:B-1----:R-:W-:-:S05]  /*07d0*/  IMAD.WIDE R4, R13, 0x4, R4 ;  /* 0x000000040d047825 */ /* 0x002fca00078e0204 */
[----:B0-----:R-:W2:Y:S01]  /*07e0*/  LDG.E R2, desc[UR8][R4.64] ;  /* 0x0000000804027981 */ /* 0x001ea2000c1e1900 */
[----:B------:R-:W-:Y:S01]  /*07f0*/  ISETP.NE.AND P3, PT, R8, 0x1, PT ;  /* 0x000000010800780c */ /* 0x000fe20003f65270 */
[----:B--2---:R-:W-:-:S12]  /*0800*/  FADD R11, R11, R2 ;  /* 0x000000020b0b7221 */ /* 0x004fd80000000000 */
[----:B------:R-:W-:Y:S05]  /*0810*/  @!P3 BRA `(.L_x_25) ;  /* 0x000000000014b947 */ /* 0x000fea0003800000 */
[----:B------:R-:W-:Y:S01]  /*0820*/  ISETP.NE.AND P3, PT, R8, 0x2, PT ;  /* 0x000000020800780c */ /* 0x000fe20003f65270 */
[----:B------:R-:W2:-:S12]  /*0830*/  LDG.E R2, desc[UR8][R4.64+0x4] ;  /* 0x0000040804027981 */ /* 0x000e98000c1e1900 */
[----:B------:R-:W3:Y:S01]  /*0840*/  @P3 LDG.E R12, desc[UR8][R4.64+0x8] ;  /* 0x00000808040c3981 */ /* 0x000ee2000c1e1900 */
[----:B--2---:R-:W-:-:S04]  /*0850*/  FADD R11, R11, R2 ;  /* 0x000000020b0b7221 */ /* 0x004fc80000000000 */
[----:B---3--:R-:W-:-:S07]  /*0860*/  @P3 FADD R11, R11, R12 ;  /* 0x0000000c0b0b3221 */ /* 0x008fce0000000000 */
.L_x_25:
[----:B------:R-:W-:Y:S05]  /*0870*/  @P2 BRA `(.L_x_28) ;  /* 0xfffffff800642947 */ /* 0x000fea000383ffff */
.L_x_22:
[----:B------:R-:W-:Y:S01]  /*0880*/  IMAD R3, R3, R3, RZ ;  /* 0x0000000303037224 */ /* 0x000fe200078e02ff */
[----:B------:R-:W-:Y:S04]  /*0890*/  BSSY.RECONVERGENT B0, `(.L_x_29) ;  /* 0x000000e000007945 */ /* 0x000fe80003800200 */
[----:B------:R-:W-:-:S04]  /*08a0*/  I2FP.F32.U32 R4, R3 ;  /* 0x0000000300047245 */ /* 0x000fc80000201000 */
[----:B------:R-:W1:Y:S08]  /*08b0*/  MUFU.RCP R3, R4 ;  /* 0x0000000400037308 */ /* 0x000e700000001000 */
[----:B------:R-:W2:Y:S01]  /*08c0*/  FCHK P0, R11, R4 ;  /* 0x000000040b007302 */ /* 0x000ea20000000000 */
[----:B-1----:R-:W-:-:S04]  /*08d0*/  FFMA R0, -R4, R3, 1 ;  /* 0x3f80000004007423 */ /* 0x002fc80000000103 */
[----:B------:R-:W-:-:S04]  /*08e0*/  FFMA R0, R3, R0, R3 ;  /* 0x0000000003007223 */ /* 0x000fc80000000003 */
[----:B------:R-:W-:-:S04]  /*08f0*/  FFMA R3, R0, R11, RZ ;  /* 0x0000000b00037223 */ /* 0x000fc800000000ff */
[----:B------:R-:W-:-:S04]  /*0900*/  FFMA R2, -R4, R3, R11 ;  /* 0x0000000304027223 */ /* 0x000fc8000000010b */
[----:B------:R-:W-:Y:S01]  /*0910*/  FFMA R5, R0, R2, R3 ;  /* 0x0000000200057223 */ /* 0x000fe20000000003 */
[----:B--2---:R-:W-:Y:S06]  /*0920*/  @!P0 BRA `(.L_x_30) ;  /* 0x0000000000108947 */ /* 0x004fec0003800000 */
[----:B------:R-:W-:Y:S01]  /*0930*/  IMAD.MOV.U32 R3, RZ, RZ, R11 ;  /* 0x000000ffff037224 */ /* 0x000fe200078e000b */
[----:B------:R-:W-:-:S07]  /*0940*/  MOV R2, 0x960 ;  /* 0x0000096000027802 */ /* 0x000fce0000000f00 */
[----:B0-----:R-:W-:Y:S05]  /*0950*/  CALL.REL.NOINC `($__internal_2_$__cuda_sm3x_div_rn_noftz_f32_slowpath) ;  /* 0x0000000000207944 */ /* 0x001fea0003c00000 */
[----:B------:R-:W-:-:S07]  /*0960*/  MOV R5, R0 ;  /* 0x0000000000057202 */ /* 0x000fce0000000f00 */
.L_x_30:
[----:B0-----:R-:W-:Y:S05]  /*0970*/  BSYNC.RECONVERGENT B0 ;  /* 0x0000000000007941 */ /* 0x001fea0003800200 */
.L_x_29:
[----:B------:R-:W0:Y:S01]  /*0980*/  LDC.64 R2, c[0x0][0x388] ;  /* 0x0000e200ff027b82 */ /* 0x000e220000000a00 */
[----:B------:R-:W-:-:S04]  /*0990*/  IMAD R6, R9, R6, R6 ;  /* 0x0000000609067224 */ /* 0x000fc800078e0206 */
[----:B------:R-:W-:-:S04]  /*09a0*/  IMAD.IADD R7, R7, 0x1, R6 ;  /* 0x0000000107077824 */ /* 0x000fc800078e0206 */
[----:B0-----:R-:W-:-:S05]  /*09b0*/  IMAD.WIDE R2, R7, 0x4, R2 ;  /* 0x0000000407027825 */ /* 0x001fca00078e0202 */
[----:B------:R-:W-:Y:S01]  /*09c0*/  STG.E desc[UR8][R2.64], R5 ;  /* 0x0000000502007986 */ /* 0x000fe2000c101908 */
[----:B------:R-:W-:Y:S05]  /*09d0*/  EXIT ;  /* 0x000000000000794d */ /* 0x000fea0003800000 */
        .weak           $__internal_2_$__cuda_sm3x_div_rn_noftz_f32_slowpath
        .type           $__internal_2_$__cuda_sm3x_div_rn_noftz_f32_slowpath,@function
        .size           $__internal_2_$__cuda_sm3x_div_rn_noftz_f32_slowpath,(.L_x_65 - $__internal_2_$__cuda_sm3x_div_rn_noftz_f32_slowpath)
$__internal_2_$__cuda_sm3x_div_rn_noftz_f32_slowpath:
[----:B------:R-:W-:Y:S01]  /*09e0*/  SHF.R.U32.HI R5, RZ, 0x17, R4 ;  /* 0x00000017ff057819 */ /* 0x000fe20000011604 */
[----:B------:R-:W-:Y:S01]  /*09f0*/  BSSY.RECONVERGENT B1, `(.L_x_31) ;  /* 0x0000063000017945 */ /* 0x000fe20003800200 */
[----:B------:R-:W-:Y:S02]  /*0a00*/  SHF.R.U32.HI R0, RZ, 0x17, R3 ;  /* 0x00000017ff007819 */ /* 0x000fe40000011603 */
[----:B------:R-:W-:Y:S02]  /*0a10*/  LOP3.LUT R5, R5, 0xff, RZ, 0xc0, !PT ;  /* 0x000000ff05057812 */ /* 0x000fe400078ec0ff */
[----:B------:R-:W-:Y:S02]  /*0a20*/  LOP3.LUT R12, R0, 0xff, RZ, 0xc0, !PT ;  /* 0x000000ff000c7812 */ /* 0x000fe400078ec0ff */
[----:B------:R-:W-:-:S03]  /*0a30*/  IADD3 R10, PT, PT, R5, -0x1, RZ ;  /* 0xffffffff050a7810 */ /* 0x000fc60007ffe0ff */
[----:B------:R-:W-:Y:S01]  /*0a40*/  VIADD R11, R12, 0xffffffff ;  /* 0xffffffff0c0b7836 */ /* 0x000fe20000000000 */
[----:B------:R-:W-:-:S04]  /*0a50*/  ISETP.GT.U32.AND P0, PT, R10, 0xfd, PT ;  /* 0x000000fd0a00780c */ /* 0x000fc80003f04070 */
[----:B------:R-:W-:-:S13]  /*0a60*/  ISETP.GT.U32.OR P0, PT, R11, 0xfd, P0 ;  /* 0x000000fd0b00780c */ /* 0x000fda0000704470 */
[----:B------:R-:W-:Y:S01]  /*0a70*/  @!P0 MOV R8, RZ ;  /* 0x000000ff00088202 */ /* 0x000fe20000000f00 */
        /* <DEDUP_REMOVED lines=20> */
[----:B------:R-:W-:Y:S01]  /*0bc0*/  @P0 MOV R8, RZ ;  /* 0x000000ff00080202 */ /* 0x000fe20000000f00 */
[----:B------:R-:W-:Y:S02]  /*0bd0*/  @!P0 IMAD.MOV.U32 R8, RZ, RZ, -0x40 ;  /* 0xffffffc0ff088424 */ /* 0x000fe400078e00ff */
[----:B------:R-:W-:Y:S01]  /*0be0*/  @!P0 FFMA R3, R3, 1.84467440737095516160e+19, RZ ;  /* 0x5f80000003038823 */ /* 0x000fe200000000ff */
[----:B------:R-:W-:Y:S02]  /*0bf0*/  @!P1 FFMA R4, R0, 1.84467440737095516160e+19, RZ ;  /* 0x5f80000000049823 */ /* 0x000fe400000000ff */
[----:B------:R-:W-:-:S07]  /*0c00*/  @!P1 IADD3 R8, PT, PT, R8, 0x40, RZ ;  /* 0x0000004008089810 */ /* 0x000fce0007ffe0ff */
.L_x_32:
[----:B------:R-:W-:Y:S01]  /*0c10*/  LEA R11, R5, 0xc0800000, 0x17 ;  /* 0xc0800000050b7811 */ /* 0x000fe200078eb8ff */
[----:B------:R-:W-:Y:S04]  /*0c20*/  BSSY.RECONVERGENT B2, `(.L_x_37) ;  /* 0x0000036000027945 */ /* 0x000fe80003800200 */
[----:B------:R-:W-:Y:S01]  /*0c30*/  IMAD.IADD R11, R4, 0x1, -R11 ;  /* 0x00000001040b7824 */ /* 0x000fe200078e0a0b */
[----:B------:R-:W-:-:S03]  /*0c40*/  IADD3 R4, PT, PT, R12, -0x7f, RZ ;  /* 0xffffff810c047810 */ /* 0x000fc60007ffe0ff */
[----:B------:R-:W0:Y:S01]  /*0c50*/  MUFU.RCP R10, R11 ;  /* 0x0000000b000a7308 */ /* 0x000e220000001000 */
[----:B------:R-:W-:Y:S01]  /*0c60*/  FADD.FTZ R13, -R11, -RZ ;  /* 0x800000ff0b0d7221 */ /* 0x000fe20000010100 */
[C---:B------:R-:W-:Y:S01]  /*0c70*/  IMAD R0, R4.reuse, -0x800000, R3 ;  /* 0xff80000004007824 */ /* 0x040fe200078e0203 */
[----:B------:R-:W-:-:S05]  /*0c80*/  IADD3 R5, PT, PT, R4, 0x7f, -R5 ;  /* 0x0000007f04057810 */ /* 0x000fca0007ffe805 */
[----:B------:R-:W-:Y:S02]  /*0c90*/  IMAD.IADD R5, R5, 0x1, R8 ;  /* 0x0000000105057824 */ /* 0x000fe400078e0208 */
        /* <DEDUP_REMOVED lines=8> */
[----:B------:R-:W-:-:S04]  /*0d20*/  LOP3.LUT R3, R3, 0xff, RZ, 0xc0, !PT ;  /* 0x000000ff03037812 */ /* 0x000fc800078ec0ff */
[----:B------:R-:W-:-:S05]  /*0d30*/  IADD3 R11, PT, PT, R3, R5, RZ ;  /* 0x00000005030b7210 */ /* 0x000fca0007ffe0ff */
        /* <DEDUP_REMOVED lines=11> */
[C---:B------:R-:W-:Y:S01]  /*0df0*/  IADD3 R8, PT, PT, R11.reuse, 0x20, RZ ;  /* 0x000000200b087810 */ /* 0x040fe20007ffe0ff */
[CCC-:B------:R-:W-:Y:S01]  /*0e00*/  FFMA.RM R4, R12.reuse, R10.reuse, R15.reuse ;  /* 0x0000000a0c047223 */ /* 0x1c0fe2000000400f */
[----:B------:R-:W-:Y:S02]  /*0e10*/  ISETP.NE.AND P2, PT, R11, RZ, PT ;  /* 0x000000ff0b00720c */ /* 0x000fe40003f45270 */
[----:B------:R-:W-:Y:S01]  /*0e20*/  LOP3.LUT R5, R3, 0x7fffff, RZ, 0xc0, !PT ;  /* 0x007fffff03057812 */ /* 0x000fe200078ec0ff */
[----:B------:R-:W-:Y:S01]  /*0e30*/  FFMA.RP R3, R12, R10, R15 ;  /* 0x0000000a0c037223 */ /* 0x000fe2000000800f */
[----:B------:R-:W-:Y:S01]  /*0e40*/  IMAD.MOV R10, RZ, RZ, -R11 ;  /* 0x000000ffff0a7224 */ /* 0x000fe200078e0a0b */
[----:B------:R-:W-:Y:S02]  /*0e50*/  ISETP.NE.AND P1, PT, R11, RZ, PT ;  /* 0x000000ff0b00720c */ /* 0x000fe40003f25270 */
        /* <DEDUP_REMOVED lines=10> */
[----:B------:R-:W-:-:S04]  /*0f00*/  LOP3.LUT R3, R3, R4, RZ, 0xc0, !PT ;  /* 0x0000000403037212 */ /* 0x000fc800078ec0ff */
[----:B------:R-:W-:-:S04]  /*0f10*/  IADD3 R3, PT, PT, R8, R3, RZ ;  /* 0x0000000308037210 */ /* 0x000fc80007ffe0ff */
[----:B------:R-:W-:Y:S01]  /*0f20*/  LOP3.LUT R0, R3, R0, RZ, 0xfc, !PT ;  /* 0x0000000003007212 */ /* 0x000fe200078efcff */
[----:B------:R-:W-:Y:S06]  /*0f30*/  BRA `(.L_x_40) ;  /* 0x0000000000107947 */ /* 0x000fec0003800000 */
.L_x_39:
[----:B------:R-:W-:-:S04]  /*0f40*/  LOP3.LUT R0, R0, 0x80000000, RZ, 0xc0, !PT ;  /* 0x8000000000007812 */ /* 0x000fc800078ec0ff */
[----:B------:R-:W-:Y:S01]  /*0f50*/  LOP3.LUT R0, R0, 0x7f800000, RZ, 0xfc, !PT ;  /* 0x7f80000000007812 */ /* 0x000fe200078efcff */
[----:B------:R-:W-:Y:S06]  /*0f60*/  BRA `(.L_x_40) ;  /* 0x0000000000047947 */ /* 0x000fec0003800000 */
.L_x_38:
[----:B------:R-:W-:-:S07]  /*0f70*/  IMAD R0, R5, 0x800000, R0 ;  /* 0x0080000005007824 */ /* 0x000fce00078e0200 */
.L_x_40:
[----:B------:R-:W-:Y:S05]  /*0f80*/  BSYNC.RECONVERGENT B2 ;  /* 0x0000000000027941 */ /* 0x000fea0003800200 */
.L_x_37:
[----:B------:R-:W-:Y:S05]  /*0f90*/  BRA `(.L_x_41) ;  /* 0x0000000000207947 */ /* 0x000fea0003800000 */
.L_x_36:
[----:B------:R-:W-:-:S04]  /*0fa0*/  LOP3.LUT R0, R4, 0x80000000, R3, 0x48, !PT ;  /* 0x8000000004007812 */ /* 0x000fc800078e4803 */
[----:B------:R-:W-:Y:S01]  /*0fb0*/  LOP3.LUT R0, R0, 0x7f800000, RZ, 0xfc, !PT ;  /* 0x7f80000000007812 */ /* 0x000fe200078efcff */
[----:B------:R-:W-:Y:S06]  /*0fc0*/  BRA `(.L_x_41) ;  /* 0x0000000000147947 */ /* 0x000fec0003800000 */
.L_x_35:
[----:B------:R-:W-:Y:S01]  /*0fd0*/  LOP3.LUT R0, R4, 0x80000000, R3, 0x48, !PT ;  /* 0x8000000004007812 */ /* 0x000fe200078e4803 */
[----:B------:R-:W-:Y:S06]  /*0fe0*/  BRA `(.L_x_41) ;  /* 0x00000000000c7947 */ /* 0x000fec0003800000 */
.L_x_34:
[----:B------:R-:W0:Y:S01]  /*0ff0*/  MUFU.RSQ R0, -QNAN ;  /* 0xffc0000000007908 */ /* 0x000e220000001400 */
[----:B------:R-:W-:Y:S05]  /*1000*/  BRA `(.L_x_41) ;  /* 0x0000000000047947 */ /* 0x000fea0003800000 */
.L_x_33:
[----:B------:R-:W-:-:S07]  /*1010*/  FADD.FTZ R0, R3, R0 ;  /* 0x0000000003007221 */ /* 0x000fce0000010000 */
.L_x_41:
[----:B------:R-:W-:Y:S05]  /*1020*/  BSYNC.RECONVERGENT B1 ;  /* 0x0000000000017941 */ /* 0x000fea0003800200 */
.L_x_31:
[----:B------:R-:W-:-:S04]  /*1030*/  HFMA2 R3, -RZ, RZ, 0, 0 ;  /* 0x00000000ff037431 */ /* 0x000fc800000001ff */
[----:B0-----:R-:W-:Y:S05]  /*1040*/  RET.REL.NODEC R2 `(_Z10avgPoolingPfS_ii) ;  /* 0xffffffec02ec7950 */ /* 0x001fea0003c3ffff */
.L_x_42:
        /* <DEDUP_REMOVED lines=11> */
.L_x_65:


//--------------------- .text._Z10maxPoolingPfS_ii --------------------------
	.section	.text._Z10maxPoolingPfS_ii,"ax",@progbits
	.align	128
        .global         _Z10maxPoolingPfS_ii
        .type           _Z10maxPoolingPfS_ii,@function
        .size           _Z10maxPoolingPfS_ii,(.L_x_70 - _Z10maxPoolingPfS_ii)
        .other          _Z10maxPoolingPfS_ii,@"STO_CUDA_ENTRY STV_DEFAULT"
_Z10maxPoolingPfS_ii:
.text._Z10maxPoolingPfS_ii:
[----:B------:R-:W-:Y:S01]  /*0000*/  LDC R1, c[0x0][0x37c] ;  /* 0x0000df00ff017b82 */ /* 0x000fe20000000800 */
[----:B------:R-:W0:Y:S07]  /*0010*/  S2R R5, SR_TID.X ;  /* 0x0000000000057919 */ /* 0x000e2e0000002100 */
[----:B------:R-:W0:Y:S01]  /*0020*/  S2UR UR4, SR_CTAID.X ;  /* 0x00000000000479c3 */ /* 0x000e220000002500 */
[----:B------:R-:W1:Y:S07]  /*0030*/  S2R R7, SR_TID.Y ;  /* 0x0000000000077919 */ /* 0x000e6e0000002200 */
[----:B------:R-:W0:Y:S08]  /*0040*/  LDC R0, c[0x0][0x360] ;  /* 0x0000d800ff007b82 */ /* 0x000e300000000800 */
[----:B------:R-:W1:Y:S08]  /*0050*/  S2UR UR5, SR_CTAID.Y ;  /* 0x00000000000579c3 */ /* 0x000e700000002600 */
[----:B------:R-:W1:Y:S08]  /*0060*/  LDC R4, c[0x0][0x364] ;  /* 0x0000d900ff047b82 */ /* 0x000e700000000800 */
[----:B------:R-:W2:Y:S01]  /*0070*/  LDC.64 R2, c[0x0][0x390] ;  /* 0x0000e400ff027b82 */ /* 0x000ea20000000a00 */
[----:B0-----:R-:W-:-:S02]  /*0080*/  IMAD R0, R0, UR4, R5 ;  /* 0x0000000400007c24 */ /* 0x001fc4000f8e0205 */
[----:B-1----:R-:W-:Y:S02]  /*0090*/  IMAD R5, R4, UR5, R7 ;  /* 0x0000000504057c24 */ /* 0x002fe4000f8e0207 */
[----:B--2---:R-:W-:-:S03]  /*00a0*/  IMAD.IADD R7, R2, 0x1, -R3 ;  /* 0x0000000102077824 */ /* 0x004fc600078e0a03 */
[----:B------:R-:W-:-:S04]  /*00b0*/  VIMNMX R2, PT, PT, R0, R5, !PT ;  /* 0x0000000500027248 */ /* 0x000fc80007fe0100 */
[----:B------:R-:W-:-:S13]  /*00c0*/  ISETP.GT.AND P0, PT, R2, R7, PT ;  /* 0x000000070200720c */ /* 0x000fda0003f04270 */
[----:B------:R-:W-:Y:S05]  /*00d0*/  @P0 EXIT ;  /* 0x000000000000094d */ /* 0x000fea0003800000 */
[----:B------:R-:W-:Y:S01]  /*00e0*/  ISETP.GE.AND P0, PT, R3, 0x1, PT ;  /* 0x000000010300780c */ /* 0x000fe20003f06270 */
[----:B------:R-:W0:Y:S01]  /*00f0*/  LDCU.64 UR8, c[0x0][0x358] ;  /* 0x00006b00ff0877ac */ /* 0x000e220008000a00 */
[----:B------:R-:W-:-:S11]  /*0100*/  IMAD.MOV.U32 R10, RZ, RZ, -0x800000 ;  /* 0xff800000ff0a7424 */ /* 0x000fd600078e00ff */
[----:B------:R-:W-:Y:S05]  /*0110*/  @!P0 BRA `(.L_x_43) ;  /* 0x00000004009c8947 */ /* 0x000fea0003800000 */
[----:B------:R-:W1:Y:S01]  /*0120*/  LDCU.64 UR6, c[0x0][0x380] ;  /* 0x00007000ff0677ac */ /* 0x000e620008000a00 */
[C---:B------:R-:W-:Y:S01]  /*0130*/  LOP3.LUT R24, R3.reuse, 0x7, RZ, 0xc0, !PT ;  /* 0x0000000703187812 */ /* 0x040fe200078ec0ff */
[----:B------:R-:W-:Y:S01]  /*0140*/  IMAD.MOV.U32 R10, RZ, RZ, -0x800000 ;  /* 0xff800000ff0a7424 */ /* 0x000fe200078e00ff */
[C---:B------:R-:W-:Y:S01]  /*0150*/  LOP3.LUT R23, R3.reuse, 0xf, RZ, 0xc0, !PT ;  /* 0x0000000f03177812 */ /* 0x040fe200078ec0ff */
[----:B------:R-:W-:Y:S01]  /*0160*/  UMOV UR4, URZ ;  /* 0x000000ff00047c82 */ /* 0x000fe20008000000 */
[----:B------:R-:W-:Y:S01]  /*0170*/  LOP3.LUT R6, R3, 0x3, RZ, 0xc0, !PT ;  /* 0x0000000303067812 */ /* 0x000fe200078ec0ff */
[----:B------:R-:W-:Y:S02]  /*0180*/  VIADD R4, R24, 0xffffffff ;  /* 0xffffffff18047836 */ /* 0x000fe40000000000 */
[----:B------:R-:W-:-:S03]  /*0190*/  VIADD R2, R23, 0xffffffff ;  /* 0xffffffff17027836 */ /* 0x000fc60000000000 */
[----:B------:R-:W-:Y:S02]  /*01a0*/  ISETP.GE.U32.AND P1, PT, R4, 0x3, PT ;  /* 0x000000030400780c */ /* 0x000fe40003f26070 */
[----:B------:R-:W-:Y:S02]  /*01b0*/  LOP3.LUT R4, R3, 0x7ffffff0, RZ, 0xc0, !PT ;  /* 0x7ffffff003047812 */ /* 0x000fe400078ec0ff */
[----:B------:R-:W-:Y:S01]  /*01c0*/  ISETP.GE.U32.AND P0, PT, R2, 0x7, PT ;  /* 0x000000070200780c */ /* 0x000fe20003f06070 */
[----:B-1----:R-:W-:Y:S02]  /*01d0*/  UIADD3 UR5, UP0, UPT, UR6, 0x20, URZ ;  /* 0x0000002006057890 */ /* 0x002fe4000ff1e0ff */
[----:B------:R-:W-:Y:S02]  /*01e0*/  IMAD.MOV R8, RZ, RZ, -R4 ;  /* 0x000000ffff087224 */ /* 0x000fe400078e0a04 */
[----:B------:R-:W-:-:S12]  /*01f0*/  UIADD3.X UR6, UPT, UPT, URZ, UR7, URZ, UP0, !UPT ;  /* 0x00000007ff067290 */ /* 0x000fd800087fe4ff */
.L_x_49:
[----:B------:R-:W1:Y:S01]  /*0200*/  LDCU.64 UR10, c[0x0][0x390] ;  /* 0x00007200ff0a77ac */ /* 0x000e620008000a00 */
[----:B------:R-:W-:Y:S02]  /*0210*/  VIADD R2, R0, UR4 ;  /* 0x0000000400027c36 */ /* 0x000fe40008000000 */
[----:B------:R-:W-:Y:S01]  /*0220*/  IMAD.MOV.U32 R12, RZ, RZ, RZ ;  /* 0x000000ffff0c7224 */ /* 0x000fe200078e00ff */
[----:B------:R-:W-:Y:S02]  /*0230*/  UIADD3 UR4, UPT, UPT, UR4, 0x1, URZ ;  /* 0x0000000104047890 */ /* 0x000fe4000fffe0ff */
[----:B-1----:R-:W-:Y:S01]  /*0240*/  UISETP.GE.U32.AND UP0, UPT, UR11, 0x10, UPT ;  /* 0x000000100b00788c */ /* 0x002fe2000bf06070 */
[----:B------:R-:W-:Y:S01]  /*0250*/  IMAD R9, R2, UR10, R5 ;  /* 0x0000000a02097c24 */ /* 0x000fe2000f8e0205 */
[----:B------:R-:W-:-:S07]  /*0260*/  UISETP.NE.AND UP1, UPT, UR4, UR11, UPT ;  /* 0x0000000b0400728c */ /* 0x000fce000bf25270 */
[----:B------:R-:W-:Y:S05]  /*0270*/  BRA.U !UP0, `(.L_x_44) ;  /* 0x0000000108887547 */ /* 0x000fea000b800000 */
[----:B------:R-:W-:Y:S02]  /*0280*/  IMAD.MOV.U32 R11, RZ, RZ, R9 ;  /* 0x000000ffff0b7224 */ /* 0x000fe400078e0009 */
[----:B------:R-:W-:-:S07]  /*0290*/  IMAD.MOV.U32 R12, RZ, RZ, R8 ;  /* 0x000000ffff0c7224 */ /* 0x000fce00078e0008 */
.L_x_45:
[----:B------:R-:W-:Y:S02]  /*02a0*/  IMAD.U32 R2, RZ, RZ, UR5 ;  /* 0x00000005ff027e24 */ /* 0x000fe4000f8e00ff */
[----:B------:R-:W-:Y:S02]  /*02b0*/  IMAD.U32 R3, RZ, RZ, UR6 ;  /* 0x00000006ff037e24 */ /* 0x000fe4000f8e00ff */
[----:B------:R-:W-:-:S05]  /*02c0*/  IMAD.WIDE R2, R11, 0x4, R2 ;  /* 0x000000040b027825 */ /* 0x000fca00078e0202 */
[----:B0-----:R-:W2:Y:S04]  /*02d0*/  LDG.E R19, desc[UR8][R2.64+-0x20] ;  /* 0xffffe00802137981 */ /* 0x001ea8000c1e1900 */
[----:B------:R-:W2:Y:S04]  /*02e0*/  LDG.E R20, desc[UR8][R2.64+-0x1c] ;  /* 0xffffe40802147981 */ /* 0x000ea8000c1e1900 */
[----:B------:R-:W3:Y:S04]  /*02f0*/  LDG.E R21, desc[UR8][R2.64+-0x18] ;  /* 0xffffe80802157981 */ /* 0x000ee8000c1e1900 */
[----:B------:R-:W3:Y:S04]  /*0300*/  LDG.E R22, desc[UR8][R2.64+-0x14] ;  /* 0xffffec0802167981 */ /* 0x000ee8000c1e1900 */
[----:B------:R-:W4:Y:S04]  /*0310*/  LDG.E R13, desc[UR8][R2.64+-0x10] ;  /* 0xfffff008020d7981 */ /* 0x000f28000c1e1900 */
[----:B------:R-:W4:Y:S04]  /*0320*/  LDG.E R14, desc[UR8][R2.64+-0xc] ;  /* 0xfffff408020e7981 */ /* 0x000f28000c1e1900 */
[----:B------:R-:W5:Y:S04]  /*0330*/  LDG.E R15, desc[UR8][R2.64+-0x8] ;  /* 0xfffff808020f7981 */ /* 0x000f68000c1e1900 */
[----:B------:R-:W5:Y:S04]  /*0340*/  LDG.E R16, desc[UR8][R2.64+-0x4] ;  /* 0xfffffc0802107981 */ /* 0x000f68000c1e1900 */
[----:B------:R-:W5:Y:S04]  /*0350*/  LDG.E R17, desc[UR8][R2.64] ;  /* 0x0000000802117981 */ /* 0x000f68000c1e1900 */
[----:B------:R-:W5:Y:S04]  /*0360*/  LDG.E R18, desc[UR8][R2.64+0x4] ;  /* 0x0000040802127981 */ /* 0x000f68000c1e1900 */
[----:B------:R-:W5:Y:S01]  /*0370*/  LDG.E R26, desc[UR8][R2.64+0x1c] ;  /* 0x00001c08021a7981 */ /* 0x000f62000c1e1900 */
[----:B--2---:R-:W-:-:S03]  /*0380*/  FMNMX3 R20, R10, R19, R20, !PT ;  /* 0x000000130a147276 */ /* 0x004fc60007800014 */
[----:B------:R-:W2:Y:S04]  /*0390*/  LDG.E R19, desc[UR8][R2.64+0x8] ;  /* 0x0000080802137981 */ /* 0x000ea8000c1e1900 */
[----:B------:R-:W2:Y:S01]  /*03a0*/  LDG.E R10, desc[UR8][R2.64+0xc] ;  /* 0x00000c08020a7981 */ /* 0x000ea2000c1e1900 */
[----:B---3--:R-:W-:-:S03]  /*03b0*/  FMNMX3 R25, R20, R21, R22, !PT ;  /* 0x0000001514197276 */ /* 0x008fc60007800016 */
[----:B------:R-:W3:Y:S04]  /*03c0*/  LDG.E R22, desc[UR8][R2.64+0x10] ;  /* 0x0000100802167981 */ /* 0x000ee8000c1e1900 */
[----:B------:R-:W3:Y:S04]  /*03d0*/  LDG.E R21, desc[UR8][R2.64+0x14] ;  /* 0x0000140802157981 */ /* 0x000ee8000c1e1900 */
[----:B------:R-:W3:Y:S01]  /*03e0*/  LDG.E R20, desc[UR8][R2.64+0x18] ;  /* 0x0000180802147981 */ /* 0x000ee2000c1e1900 */
[----:B----4-:R-:W-:Y:S01]  /*03f0*/  FMNMX3 R13, R25, R13, R14, !PT ;  /* 0x0000000d190d7276 */ /* 0x010fe2000780000e */
[----:B------:R-:W-:-:S03]  /*0400*/  VIADD R12, R12, 0x10 ;  /* 0x000000100c0c7836 */ /* 0x000fc60000000000 */
[----:B-----5:R-:W-:Y:S02]  /*0410*/  FMNMX3 R13, R13, R15, R16, !PT ;  /* 0x0000000f0d0d7276 */ /* 0x020fe40007800010 */
[----:B------:R-:W-:Y:S02]  /*0420*/  ISETP.NE.AND P2, PT, R12, RZ, PT ;  /* 0x000000ff0c00720c */ /* 0x000fe40003f45270 */
[----:B------:R-:W-:Y:S01]  /*0430*/  FMNMX3 R13, R13, R17, R18, !PT ;  /* 0x000000110d0d7276 */ /* 0x000fe20007800012 */
[----:B------:R-:W-:-:S03]  /*0440*/  VIADD R11, R11, 0x10 ;  /* 0x000000100b0b7836 */ /* 0x000fc60000000000 */
[----:B--2---:R-:W-:-:S04]  /*0450*/  FMNMX3 R10, R13, R19, R10, !PT ;  /* 0x000000130d0a7276 */ /* 0x004fc8000780000a */
[----:B---3--:R-:W-:-:S04]  /*0460*/  FMNMX3 R21, R10, R22, R21, !PT ;  /* 0x000000160a157276 */ /* 0x008fc80007800015 */
[----:B------:R-:W-:Y:S01]  /*0470*/  FMNMX3 R10, R21, R20, R26, !PT ;  /* 0x00000014150a7276 */ /* 0x000fe2000780001a */
[----:B------:R-:W-:Y:S06]  /*0480*/  @P2 BRA `(.L_x_45) ;  /* 0xfffffffc00842947 */ /* 0x000fec000383ffff */
[----:B------:R-:W-:-:S07]  /*0490*/  IMAD.MOV.U32 R12, RZ, RZ, R4 ;  /* 0x000000ffff0c7224 */ /* 0x000fce00078e0004 */
.L_x_44:
[----:B------:R-:W-:-:S13]  /*04a0*/  ISETP.NE.AND P2, PT, R23, RZ, PT ;  /* 0x000000ff1700720c */ /* 0x000fda0003f45270 */
[----:B------:R-:W-:Y:S05]  /*04b0*/  @!P2 BRA `(.L_x_46) ;  /* 0x0000000000b0a947 */ /* 0x000fea0003800000 */
[----:B------:R-:W-:Y:S01]  /*04c0*/  ISETP.NE.AND P2, PT, R24, RZ, PT ;  /* 0x000000ff1800720c */ /* 0x000fe20003f45270 */
[----:B------:R-:W-:-:S12]  /*04d0*/  @!P0 BRA `(.L_x_47) ;  /* 0x0000000000408947 */ /* 0x000fd80003800000 */
[----:B------:R-:W1:Y:S01]  /*04e0*/  LDC.64 R2, c[0x0][0x380] ;  /* 0x0000e000ff027b82 */ /* 0x000e620000000a00 */
[----:B------:R-:W-:-:S04]  /*04f0*/  IMAD.IADD R11, R9, 0x1, R12 ;  /* 0x00000001090b7824 */ /* 0x000fc800078e020c */
[----:B-1----:R-:W-:-:S05]  /*0500*/  IMAD.WIDE R2, R11, 0x4, R2 ;  /* 0x000000040b027825 */ /* 0x002fca00078e0202 */
[----:B0-----:R-:W2:Y:S04]  /*0510*/  LDG.E R11, desc[UR8][R2.64] ;  /* 0x00000008020b7981 */ /* 0x001ea8000c1e1900 */
[----:B------:R-:W2:Y:S04]  /*0520*/  LDG.E R13, desc[UR8][R2.64+0x4] ;  /* 0x00000408020d7981 */ /* 0x000ea8000c1e1900 */
[----:B------:R-:W3:Y:S04]  /*0530*/  LDG.E R14, desc[UR8][R2.64+0x8] ;  /* 0x00000808020e7981 */ /* 0x000ee8000c1e1900 */
[----:B------:R-:W3:Y:S04]  /*0540*/  LDG.E R15, desc[UR8][R2.64+0xc] ;  /* 0x00000c08020f7981 */ /* 0x000ee8000c1e1900 */
[----:B------:R-:W4:Y:S04]  /*0550*/  LDG.E R16, desc[UR8][R2.64+0x10] ;  /* 0x0000100802107981 */ /* 0x000f28000c1e1900 */
[----:B------:R-:W4:Y:S04]  /*0560*/  LDG.E R17, desc[UR8][R2.64+0x14] ;  /* 0x0000140802117981 */ /* 0x000f28000c1e1900 */
[----:B------:R-:W5:Y:S04]  /*0570*/  LDG.E R18, desc[UR8][R2.64+0x18] ;  /* 0x0000180802127981 */ /* 0x000f68000c1e1900 */
[----:B------:R-:W5:Y:S01]  /*0580*/  LDG.E R19, desc[UR8][R2.64+0x1c] ;  /* 0x00001c0802137981 */ /* 0x000f62000c1e1900 */
[----:B------:R-:W-:Y:S01]  /*0590*/  VIADD R12, R12, 0x8 ;  /* 0x000000080c0c7836 */ /* 0x000fe20000000000 */
[----:B--2---:R-:W-:-:S04]  /*05a0*/  FMNMX3 R11, R10, R11, R13, !PT ;  /* 0x0000000b0a0b7276 */ /* 0x004fc8000780000d */
[----:B---3--:R-:W-:-:S04]  /*05b0*/  FMNMX3 R11, R11, R14, R15, !PT ;  /* 0x0000000e0b0b7276 */ /* 0x008fc8000780000f */
[----:B----4-:R-:W-:-:S04]  /*05c0*/  FMNMX3 R11, R11, R16, R17, !PT ;  /* 0x000000100b0b7276 */ /* 0x010fc80007800011 */
[----:B-----5:R-:W-:-:S07]  /*05d0*/  FMNMX3 R10, R11, R18, R19, !PT ;  /* 0x000000120b0a7276 */ /* 0x020fce0007800013 */
.L_x_47:
        /* <DEDUP_REMOVED lines=9> */
[----:B------:R-:W3:Y:S01]  /*0670*/  LDG.E R14, desc[UR8][R2.64+0xc] ;  /* 0x00000c08020e7981 */ /* 0x000ee2000c1e1900 */
[----:B------:R-:W-:Y:S01]  /*0680*/  VIADD R12, R12, 0x4 ;  /* 0x000000040c0c7836 */ /* 0x000fe20000000000 */
[----:B--2---:R-:W-:-:S04]  /*0690*/  FMNMX3 R10, R10, R11, R13, !PT ;  /* 0x0000000b0a0a7276 */ /* 0x004fc8000780000d */
[----:B---3--:R-:W-:-:S07]  /*06a0*/  FMNMX3 R10, R10, R15, R14, !PT ;  /* 0x0000000f0a0a7276 */ /* 0x008fce000780000e */
.L_x_48:
[----:B------:R-:W-:Y:S05]  /*06b0*/  @!P2 BRA `(.L_x_46) ;  /* 0x000000000030a947 */ /* 0x000fea0003800000 */
[----:B------:R-:W1:Y:S01]  /*06c0*/  LDC.64 R2, c[0x0][0x380] ;  /* 0x0000e000ff027b82 */ /* 0x000e620000000a00 */
[----:B------:R-:W-:-:S04]  /*06d0*/  IMAD.IADD R9, R9, 0x1, R12 ;  /* 0x0000000109097824 */ /* 0x000fc800078e020c */
[----:B-1----:R-:W-:-:S05]  /*06e0*/  IMAD.WIDE R2, R9, 0x4, R2 ;  /* 0x0000000409027825 */ /* 0x002fca00078e0202 */
[----:B0-----:R-:W2:Y:S01]  /*06f0*/  LDG.E R9, desc[UR8][R2.64] ;  /* 0x0000000802097981 */ /* 0x001ea2000c1e1900 */
[----:B------:R-:W-:Y:S02]  /*0700*/  ISETP.NE.AND P2, PT, R6, 0x1, PT ;  /* 0x000000010600780c */ /* 0x000fe40003f45270 */
[----:B--2---:R-:W-:-:S11]  /*0710*/  FMNMX R10, R10, R9, !PT ;  /* 0x000000090a0a7209 */ /* 0x004fd60007800000 */
[----:B------:R-:W-:Y:S05]  /*0720*/  @!P2 BRA `(.L_x_46) ;  /* 0x000000000014a947 */ /* 0x000fea0003800000 */
[----:B------:R-:W-:Y:S01]  /*0730*/  ISETP.NE.AND P2, PT, R6, 0x2, PT ;  /* 0x000000020600780c */ /* 0x000fe20003f45270 */
[----:B------:R-:W2:-:S12]  /*0740*/  LDG.E R9, desc[UR8][R2.64+0x4] ;  /* 0x0000040802097981 */ /* 0x000e98000c1e1900 */
[----:B------:R-:W3:Y:S01]  /*0750*/  @P2 LDG.E R11, desc[UR8][R2.64+0x8] ;  /* 0x00000808020b2981 */ /* 0x000ee2000c1e1900 */
[----:B--2---:R-:W-:-:S04]  /*0760*/  FMNMX R10, R10, R9, !PT ;  /* 0x000000090a0a7209 */ /* 0x004fc80007800000 */
[----:B---3--:R-:W-:-:S07]  /*0770*/  @P2 FMNMX R10, R10, R11, !PT ;  /* 0x0000000b0a0a2209 */ /* 0x008fce0007800000 */
.L_x_46:
[----:B------:R-:W-:Y:S05]  /*0780*/  BRA.U UP1, `(.L_x_49) ;  /* 0xfffffff9019c7547 */ /* 0x000fea000b83ffff */
.L_x_43:
[----:B------:R-:W1:Y:S01]  /*0790*/  LDC.64 R2, c[0x0][0x388] ;  /* 0x0000e200ff027b82 */ /* 0x000e620000000a00 */
[----:B------:R-:W-:-:S04]  /*07a0*/  IMAD R0, R7, R0, R0 ;  /* 0x0000000007007224 */ /* 0x000fc800078e0200 */
[----:B------:R-:W-:-:S04]  /*07b0*/  IMAD.IADD R5, R5, 0x1, R0 ;  /* 0x0000000105057824 */ /* 0x000fc800078e0200 */
[----:B-1----:R-:W-:-:S05]  /*07c0*/  IMAD.WIDE R2, R5, 0x4, R2 ;  /* 0x0000000405027825 */ /* 0x002fca00078e0202 */
[----:B0-----:R-:W-:Y:S01]  /*07d0*/  STG.E desc[UR8][R2.64], R10 ;  /* 0x0000000a02007986 */ /* 0x001fe2000c101908 */
[----:B------:R-:W-:Y:S05]  /*07e0*/  EXIT ;  /* 0x000000000000794d */ /* 0x000fea0003800000 */
.L_x_50:
        /* <DEDUP_REMOVED lines=9> */
.L_x_70:


//--------------------- .text._Z4tanhPfS_ii       --------------------------
	.section	.text._Z4tanhPfS_ii,"ax",@progbits
	.align	128
        .global         _Z4tanhPfS_ii
        .type           _Z4tanhPfS_ii,@function
        .size           _Z4tanhPfS_ii,(.L_x_71 - _Z4tanhPfS_ii)
        .other          _Z4tanhPfS_ii,@"STO_CUDA_ENTRY STV_DEFAULT"
_Z4tanhPfS_ii:
.text._Z4tanhPfS_ii:
[----:B------:R-:W-:Y:S01]  /*0000*/  LDC R1, c[0x0][0x37c] ;  /* 0x0000df00ff017b82 */ /* 0x000fe20000000800 */
[----:B------:R-:W0:Y:S07]  /*0010*/  S2R R2, SR_TID.Y ;  /* 0x0000000000027919 */ /* 0x000e2e0000002200 */
[----:B------:R-:W1:Y:S01]  /*0020*/  LDC R0, c[0x0][0x360] ;  /* 0x0000d800ff007b82 */ /* 0x000e620000000800 */
[----:B------:R-:W2:Y:S01]  /*0030*/  LDCU.64 UR6, c[0x0][0x390] ;  /* 0x00007200ff0677ac */ /* 0x000ea20008000a00 */
[----:B------:R-:W1:Y:S06]  /*0040*/  S2R R3, SR_TID.X ;  /* 0x0000000000037919 */ /* 0x000e6c0000002100 */
[----:B------:R-:W0:Y:S08]  /*0050*/  S2UR UR5, SR_CTAID.Y ;  /* 0x00000000000579c3 */ /* 0x000e300000002600 */
[----:B------:R-:W0:Y:S08]  /*0060*/  LDC R5, c[0x0][0x364] ;  /* 0x0000d900ff057b82 */ /* 0x000e300000000800 */
[----:B------:R-:W1:Y:S01]  /*0070*/  S2UR UR4, SR_CTAID.X ;  /* 0x00000000000479c3 */ /* 0x000e620000002500 */
[----:B0-----:R-:W-:-:S05]  /*0080*/  IMAD R5, R5, UR5, R2 ;  /* 0x0000000505057c24 */ /* 0x001fca000f8e0202 */
[----:B--2---:R-:W-:Y:S01]  /*0090*/  ISETP.GE.AND P0, PT, R5, UR7, PT ;  /* 0x0000000705007c0c */ /* 0x004fe2000bf06270 */
[----:B-1----:R-:W-:-:S05]  /*00a0*/  IMAD R0, R0, UR4, R3 ;  /* 0x0000000400007c24 */ /* 0x002fca000f8e0203 */
[----:B------:R-:W-:-:S13]  /*00b0*/  ISETP.GE.OR P0, PT, R0, UR6, P0 ;  /* 0x0000000600007c0c */ /* 0x000fda0008706670 */
[----:B------:R-:W-:Y:S05]  /*00c0*/  @P0 EXIT ;  /* 0x000000000000094d */ /* 0x000fea0003800000 */
[----:B------:R-:W0:Y:S01]  /*00d0*/  LDC.64 R2, c[0x0][0x380] ;  /* 0x0000e000ff027b82 */ /* 0x000e220000000a00 */
[----:B------:R-:W1:Y:S01]  /*00e0*/  LDCU.64 UR4, c[0x0][0x358] ;  /* 0x00006b00ff0477ac */ /* 0x000e620008000a00 */
[----:B------:R-:W-:Y:S01]  /*00f0*/  IMAD R7, R0, UR7, R5 ;  /* 0x0000000700077c24 */ /* 0x000fe2000f8e0205 */
[----:B------:R-:W-:Y:S01]  /*0100*/  MOV R10, 0x3c80f082 ;  /* 0x3c80f082000a7802 */ /* 0x000fe20000000f00 */
[----:B------:R-:W-:-:S04]  /*0110*/  HFMA2 R9, -RZ, RZ, 1.875, 0 ;  /* 0x3f800000ff097431 */ /* 0x000fc800000001ff */
[----:B------:R-:W2:Y:S01]  /*0120*/  LDC.64 R4, c[0x0][0x388] ;  /* 0x0000e200ff047b82 */ /* 0x000ea20000000a00 */
[----:B0-----:R-:W-:-:S05]  /*0130*/  IMAD.WIDE R2, R7, 0x4, R2 ;  /* 0x0000000407027825 */ /* 0x001fca00078e0202 */
[----:B-1----:R2:W3:Y:S02]  /*0140*/  LDG.E R6, desc[UR4][R2.64] ;  /* 0x0000000402067981 */ /* 0x0024e4000c1e1900 */
[----:B--2---:R-:W-:-:S04]  /*0150*/  IMAD.WIDE R2, R7, 0x4, R4 ;  /* 0x0000000407027825 */ /* 0x004fc800078e0204 */
[C---:B---3--:R-:W-:Y:S01]  /*0160*/  FMUL R0, |R6|.reuse, 2.8853900432586669922 ;  /* 0x4038aa3b06007820 */ /* 0x048fe20000400200 */
[C---:B------:R-:W-:Y:S01]  /*0170*/  FMUL R11, R6.reuse, R6 ;  /* 0x00000006060b7220 */ /* 0x040fe20000400000 */
[C---:B------:R-:W-:Y:S02]  /*0180*/  FSETP.GE.AND P1, PT, |R6|.reuse, 0.60000002384185791016, PT ;  /* 0x3f19999a0600780b */ /* 0x040fe40003f26200 */
[----:B------:R-:W-:Y:S01]  /*0190*/  FSETP.GE.AND P0, PT, |R6|, 9.010913848876953125, PT ;  /* 0x41102cb40600780b */ /* 0x000fe20003f06200 */
[C---:B------:R-:W-:Y:S01]  /*01a0*/  FFMA R10, R11.reuse, R10, -0.052303962409496307373 ;  /* 0xbd563cae0b0a7423 */ /* 0x040fe2000000000a */
[----:B------:R-:W0:Y:S02]  /*01b0*/  MUFU.EX2 R0, R0 ;  /* 0x0000000000007308 */ /* 0x000e240000000800 */
[----:B0-----:R-:W-:Y:S01]  /*01c0*/  FADD R8, R0, 1 ;  /* 0x3f80000000087421 */ /* 0x001fe20000000000 */
[----:B------:R-:W-:-:S04]  /*01d0*/  FFMA R0, R11, R10, 0.1331529766321182251 ;  /* 0x3e0859410b007423 */ /* 0x000fc8000000000a */
[C---:B------:R-:W-:Y:S01]  /*01e0*/  FFMA R0, R11.reuse, R0, -0.33332768082618713379 ;  /* 0xbeaaa9ed0b007423 */ /* 0x040fe20000000000 */
[----:B------:R-:W0:Y:S03]  /*01f0*/  MUFU.RCP R8, R8 ;  /* 0x0000000800087308 */ /* 0x000e260000001000 */
[----:B------:R-:W-:Y:S01]  /*0200*/  FFMA R11, R11, R0, RZ ;  /* 0x000000000b0b7223 */ /* 0x000fe200000000ff */
[----:B0-----:R-:W-:-:S05]  /*0210*/  FFMA R9, R8, -2, R9 ;  /* 0xc000000008097823 */ /* 0x001fca0000000009 */
[----:B------:R-:W-:-:S04]  /*0220*/  FSEL R9, R9, 1, !P0 ;  /* 0x3f80000009097808 */ /* 0x000fc80004000000 */
[--C-:B------:R-:W-:Y:S01]  /*0230*/  LOP3.LUT R9, R9, 0x80000000, R6.reuse, 0xb8, !PT ;  /* 0x8000000009097812 */ /* 0x100fe200078eb806 */
[----:B------:R-:W-:-:S05]  /*0240*/  @!P1 FFMA R9, R6, R11, R6 ;  /* 0x0000000b06099223 */ /* 0x000fca0000000006 */
[----:B------:R-:W-:Y:S01]  /*0250*/  STG.E desc[UR4][R2.64], R9 ;  /* 0x0000000902007986 */ /* 0x000fe2000c101904 */
[----:B------:R-:W-:Y:S05]  /*0260*/  EXIT ;  /* 0x000000000000794d */ /* 0x000fea0003800000 */
.L_x_51:
        /* <DEDUP_REMOVED lines=9> */
.L_x_71:


//--------------------- .text._Z4reluPfS_ii       --------------------------
	.section	.text._Z4reluPfS_ii,"ax",@progbits
	.align	128
        .global         _Z4reluPfS_ii
        .type           _Z4reluPfS_ii,@function
        .size           _Z4reluPfS_ii,(.L_x_72 - _Z4reluPfS_ii)
        .other          _Z4reluPfS_ii,@"STO_CUDA_ENTRY STV_DEFAULT"
_Z4reluPfS_ii:
.text._Z4reluPfS_ii:
        /* <DEDUP_REMOVED lines=15> */
[----:B------:R-:W-:-:S06]  /*00f0*/  IMAD R7, R0, UR7, R5 ;  /* 0x0000000700077c24 */ /* 0x000fcc000f8e0205 */
[----:B------:R-:W2:Y:S01]  /*0100*/  LDC.64 R4, c[0x0][0x388] ;  /* 0x0000e200ff047b82 */ /* 0x000ea20000000a00 */
[----:B0-----:R-:W-:-:S06]  /*0110*/  IMAD.WIDE R2, R7, 0x4, R2 ;  /* 0x0000000407027825 */ /* 0x001fcc00078e0202 */
[----:B-1----:R-:W3:Y:S01]  /*0120*/  LDG.E R2, desc[UR4][R2.64] ;  /* 0x0000000402027981 */ /* 0x002ee2000c1e1900 */
[----:B--2---:R-:W-:Y:S01]  /*0130*/  IMAD.WIDE R4, R7, 0x4, R4 ;  /* 0x0000000407047825 */ /* 0x004fe200078e0204 */
[----:B---3--:R-:W-:-:S05]  /*0140*/  FMNMX R7, RZ, R2, !PT ;  /* 0x00000002ff077209 */ /* 0x008fca0007800000 */
[----:B------:R-:W-:Y:S01]  /*0150*/  STG.E desc[UR4][R4.64], R7 ;  /* 0x0000000704007986 */ /* 0x000fe2000c101904 */
[----:B------:R-:W-:Y:S05]  /*0160*/  EXIT ;  /* 0x000000000000794d */ /* 0x000fea0003800000 */
.L_x_52:
        /* <DEDUP_REMOVED lines=9> */
.L_x_72:


//--------------------- .text._Z11convolutionPfS_S_iii --------------------------
	.section	.text._Z11convolutionPfS_S_iii,"ax",@progbits
	.align	128
        .global         _Z11convolutionPfS_S_iii
        .type           _Z11convolutionPfS_S_iii,@function
        .size           _Z11convolutionPfS_S_iii,(.L_x_73 - _Z11convolutionPfS_S_iii)
        .other          _Z11convolutionPfS_S_iii,@"STO_CUDA_ENTRY STV_DEFAULT"
_Z11convolutionPfS_S_iii:
.text._Z11convolutionPfS_S_iii:
[----:B------:R-:W-:Y:S01]  /*0000*/  LDC R1, c[0x0][0x37c] ;  /* 0x0000df00ff017b82 */ /* 0x000fe20000000800 */
[----:B------:R-:W0:Y:S07]  /*0010*/  S2R R3, SR_TID.X ;  /* 0x0000000000037919 */ /* 0x000e2e0000002100 */
[----:B------:R-:W0:Y:S01]  /*0020*/  LDC R0, c[0x0][0x360] ;  /* 0x0000d800ff007b82 */ /* 0x000e220000000800 */
[----:B------:R-:W1:Y:S07]  /*0030*/  S2R R2, SR_TID.Y ;  /* 0x0000000000027919 */ /* 0x000e6e0000002200 */
[----:B------:R-:W0:Y:S08]  /*0040*/  S2UR UR4, SR_CTAID.X ;  /* 0x00000000000479c3 */ /* 0x000e300000002500 */
[----:B------:R-:W1:Y:S08]  /*0050*/  S2UR UR5, SR_CTAID.Y ;  /* 0x00000000000579c3 */ /* 0x000e700000002600 */
[----:B------:R-:W1:Y:S08]  /*0060*/  LDC R15, c[0x0][0x364] ;  /* 0x0000d900ff0f7b82 */ /* 0x000e700000000800 */
[----:B------:R-:W2:Y:S01]  /*0070*/  LDC.64 R4, c[0x0][0x398] ;  /* 0x0000e600ff047b82 */ /* 0x000ea20000000a00 */
[----:B0-----:R-:W-:-:S07]  /*0080*/  IMAD R0, R0, UR4, R3 ;  /* 0x0000000400007c24 */ /* 0x001fce000f8e0203 */
[----:B------:R-:W0:Y:S01]  /*0090*/  LDC R9, c[0x0][0x3a0] ;  /* 0x0000e800ff097b82 */ /* 0x000e220000000800 */
[----:B-1----:R-:W-:-:S05]  /*00a0*/  IMAD R15, R15, UR5, R2 ;  /* 0x000000050f0f7c24 */ /* 0x002fca000f8e0202 */
[----:B------:R-:W-:Y:S01]  /*00b0*/  VIMNMX R2, PT, PT, R0, R15, !PT ;  /* 0x0000000f00027248 */ /* 0x000fe20007fe0100 */
[----:B--2---:R-:W-:-:S04]  /*00c0*/  IMAD.IADD R4, R4, 0x1, -R5 ;  /* 0x0000000104047824 */ /* 0x004fc800078e0a05 */
[----:B0-----:R-:W-:-:S05]  /*00d0*/  IMAD R7, R9, 0x2, R4 ;  /* 0x0000000209077824 */ /* 0x001fca00078e0204 */
[----:B------:R-:W-:-:S13]  /*00e0*/  ISETP.GT.AND P0, PT, R2, R7, PT ;  /* 0x000000070200720c */ /* 0x000fda0003f04270 */
[----:B------:R-:W-:Y:S05]  /*00f0*/  @P0 EXIT ;  /* 0x000000000000094d */ /* 0x000fea0003800000 */
[----:B------:R-:W0:Y:S01]  /*0100*/  LDC.64 R2, c[0x0][0x390] ;  /* 0x0000e400ff027b82 */ /* 0x000e220000000a00 */
[----:B------:R-:W1:Y:S01]  /*0110*/  LDCU.64 UR8, c[0x0][0x358] ;  /* 0x00006b00ff0877ac */ /* 0x000e620008000a00 */
[----:B------:R-:W-:Y:S01]  /*0120*/  IMAD R4, R7, R0, R0 ;  /* 0x0000000007047224 */ /* 0x000fe200078e0200 */
[----:B------:R-:W-:-:S03]  /*0130*/  ISETP.GE.AND P0, PT, R5, 0x1, PT ;  /* 0x000000010500780c */ /* 0x000fc60003f06270 */
[----:B------:R-:W-:-:S04]  /*0140*/  IMAD.IADD R7, R15, 0x1, R4 ;  /* 0x000000010f077824 */ /* 0x000fc800078e0204 */
[----:B0-----:R-:W-:-:S05]  /*0150*/  IMAD.WIDE R2, R7, 0x4, R2 ;  /* 0x0000000407027825 */ /* 0x001fca00078e0202 */
[----:B-1----:R0:W-:Y:S01]  /*0160*/  STG.E desc[UR8][R2.64], RZ ;  /* 0x000000ff02007986 */ /* 0x0021e2000c101908 */
[----:B------:R-:W-:Y:S05]  /*0170*/  @!P0 EXIT ;  /* 0x000000000000894d */ /* 0x000fea0003800000 */
[C---:B------:R-:W-:Y:S01]  /*0180*/  LOP3.LUT R22, R5.reuse, 0x3, RZ, 0xc0, !PT ;  /* 0x0000000305167812 */ /* 0x040fe200078ec0ff */
[----:B------:R-:W-:Y:S01]  /*0190*/  IMAD.MOV.U32 R19, RZ, RZ, RZ ;  /* 0x000000ffff137224 */ /* 0x000fe200078e00ff */
[----:B------:R-:W-:Y:S01]  /*01a0*/  LOP3.LUT R14, R5, 0x7ffffffc, RZ, 0xc0, !PT ;  /* 0x7ffffffc050e7812 */ /* 0x000fe200078ec0ff */
[----:B------:R-:W-:Y:S01]  /*01b0*/  UMOV UR4, URZ ;  /* 0x000000ff00047c82 */ /* 0x000fe20008000000 */
[----:B------:R-:W-:-:S07]  /*01c0*/  SHF.R.S32.HI R16, RZ, 0x1f, R9 ;  /* 0x0000001fff107819 */ /* 0x000fce0000011409 */
.L_x_61:
[----:B-1----:R-:W1:Y:S01]  /*01d0*/  LDCU.64 UR6, c[0x0][0x398] ;  /* 0x00007300ff0677ac */ /* 0x002e620008000a00 */
[----:B------:R-:W-:Y:S02]  /*01e0*/  VIADD R4, R0, UR4 ;  /* 0x0000000400047c36 */ /* 0x000fe40008000000 */
[----:B------:R-:W-:Y:S01]  /*01f0*/  IMAD.MOV.U32 R10, RZ, RZ, RZ ;  /* 0x000000ffff0a7224 */ /* 0x000fe200078e00ff */
[----:B------:R-:W2:Y:S01]  /*0200*/  LDCU UR5, c[0x0][0x3a0] ;  /* 0x00007400ff0577ac */ /* 0x000ea20008000800 */
[----:B-1----:R-:W-:Y:S02]  /*0210*/  UISETP.GE.U32.AND UP0, UPT, UR7, 0x4, UPT ;  /* 0x000000040700788c */ /* 0x002fe4000bf06070 */
[----:B------:R-:W-:Y:S01]  /*0220*/  UIMAD UR10, UR4, UR7, URZ ;  /* 0x00000007040a72a4 */ /* 0x000fe2000f8e02ff */
[----:B--2---:R-:W-:Y:S01]  /*0230*/  VIADD R17, R4, -UR5 ;  /* 0x8000000504117c36 */ /* 0x004fe20008000000 */
[----:B------:R-:W-:-:S04]  /*0240*/  UIADD3 UR4, UPT, UPT, UR4, 0x1, URZ ;  /* 0x0000000104047890 */ /* 0x000fc8000fffe0ff */
[C---:B------:R-:W-:Y:S01]  /*0250*/  ISETP.GE.AND P0, PT, R17.reuse, UR6, PT ;  /* 0x0000000611007c0c */ /* 0x040fe2000bf06270 */
[----:B------:R-:W-:Y:S01]  /*0260*/  IMAD R17, R17, UR6, RZ ;  /* 0x0000000611117c24 */ /* 0x000fe2000f8e02ff */
[----:B------:R-:W-:Y:S02]  /*0270*/  UISETP.NE.AND UP1, UPT, UR4, UR7, UPT ;  /* 0x000000070400728c */ /* 0x000fe4000bf25270 */
[----:B------:R-:W-:Y:S01]  /*0280*/  ISETP.LT.OR P0, PT, R4, UR5, P0 ;  /* 0x0000000504007c0c */ /* 0x000fe20008701670 */
[----:B----4-:R-:W-:-:S12]  /*0290*/  BRA.U !UP0, `(.L_x_53) ;  /* 0x0000000508007547 */ /* 0x010fd8000b800000 */
[----:B------:R-:W1:Y:S01]  /*02a0*/  LDC.64 R4, c[0x0][0x380] ;  /* 0x0000e000ff047b82 */ /* 0x000e620000000a00 */
[----:B------:R-:W-:Y:S01]  /*02b0*/  SHF.R.S32.HI R18, RZ, 0x1f, R17 ;  /* 0x0000001fff127819 */ /* 0x000fe20000011411 */
[----:B------:R-:W-:Y:S01]  /*02c0*/  IMAD.MOV.U32 R20, RZ, RZ, RZ ;  /* 0x000000ffff147224 */ /* 0x000fe200078e00ff */
[----:B------:R-:W2:Y:S01]  /*02d0*/  LDCU UR5, c[0x0][0x3a0] ;  /* 0x00007400ff0577ac */ /* 0x000ea20008000800 */
[----:B------:R-:W3:Y:S04]  /*02e0*/  LDCU UR6, c[0x0][0x398] ;  /* 0x00007300ff0677ac */ /* 0x000ee80008000800 */
[----:B------:R-:W4:Y:S02]  /*02f0*/  LDC.64 R6, c[0x0][0x388] ;  /* 0x0000e200ff067b82 */ /* 0x000f240000000a00 */
.L_x_56:
[----:B------:R-:W0:Y:S01]  /*0300*/  LDC.64 R8, c[0x0][0x388] ;  /* 0x0000e200ff087b82 */ /* 0x000e220000000a00 */
[----:B------:R-:W-:Y:S01]  /*0310*/  IMAD.IADD R21, R15, 0x1, R20 ;  /* 0x000000010f157824 */ /* 0x000fe200078e0214 */
[----:B------:R-:W-:Y:S04]  /*0320*/  BSSY.RECONVERGENT B0, `(.L_x_54) ;  /* 0x000000e000007945 */ /* 0x000fe80003800200 */
[----:B--2---:R-:W-:-:S13]  /*0330*/  ISETP.LT.OR P1, PT, R21, UR5, P0 ;  /* 0x0000000515007c0c */ /* 0x004fda0008721670 */
[----:B------:R-:W-:Y:S05]  /*0340*/  @P1 BRA `(.L_x_55) ;  /* 0x00000000002c1947 */ /* 0x000fea0003800000 */
[----:B------:R-:W-:-:S05]  /*0350*/  VIADD R10, R21, -UR5 ;  /* 0x80000005150a7c36 */ /* 0x000fca0008000000 */
[----:B---3--:R-:W-:-:S13]  /*0360*/  ISETP.GE.AND P1, PT, R10, UR6, PT ;  /* 0x000000060a007c0c */ /* 0x008fda000bf26270 */
[----:B------:R-:W-:Y:S05]  /*0370*/  @P1 BRA `(.L_x_55) ;  /* 0x0000000000201947 */ /* 0x000fea0003800000 */
[----:B------:R-:W-:Y:S02]  /*0380*/  IMAD.IADD R11, R17, 0x1, R10 ;  /* 0x00000001110b7824 */ /* 0x000fe400078e020a */
[----:B------:R-:W-:Y:S02]  /*0390*/  VIADD R13, R20, UR10 ;  /* 0x0000000a140d7c36 */ /* 0x000fe40008000000 */
[----:B-1----:R-:W-:-:S04]  /*03a0*/  IMAD.WIDE R10, R11, 0x4, R4 ;  /* 0x000000040b0a7825 */ /* 0x002fc800078e0204 */
[----:B----4-:R-:W-:Y:S02]  /*03b0*/  IMAD.WIDE.U32 R12, R13, 0x4, R6 ;  /* 0x000000040d0c7825 */ /* 0x010fe400078e0006 */
[----:B------:R-:W2:Y:S04]  /*03c0*/  LDG.E R10, desc[UR8][R10.64] ;  /* 0x000000080a0a7981 */ /* 0x000ea8000c1e1900 */
[----:B------:R-:W2:Y:S02]  /*03d0*/  LDG.E R12, desc[UR8][R12.64] ;  /* 0x000000080c0c7981 */ /* 0x000ea4000c1e1900 */
[----:B--2---:R-:W-:-:S05]  /*03e0*/  FFMA R19, R10, R12, R19 ;  /* 0x0000000c0a137223 */ /* 0x004fca0000000013 */
[----:B------:R2:W-:Y:S02]  /*03f0*/  STG.E desc[UR8][R2.64], R19 ;  /* 0x0000001302007986 */ /* 0x0005e4000c101908 */
.L_x_55:
[----:B---3--:R-:W-:Y:S05]  /*0400*/  BSYNC.RECONVERGENT B0 ;  /* 0x0000000000007941 */ /* 0x008fea0003800200 */
.L_x_54:
[----:B------:R-:W3:Y:S01]  /*0410*/  LDC.64 R10, c[0x0][0x380] ;  /* 0x0000e000ff0a7b82 */ /* 0x000ee20000000a00 */
[----:B------:R-:W-:Y:S01]  /*0420*/  VIADD R12, R21, 0x1 ;  /* 0x00000001150c7836 */ /* 0x000fe20000000000 */
[----:B------:R-:W-:Y:S02]  /*0430*/  SHF.R.S32.HI R23, RZ, 0x1f, R20 ;  /* 0x0000001fff177819 */ /* 0x000fe40000011414 */
[----:B------:R-:W-:Y:S01]  /*0440*/  IADD3 R24, P3, P5, R20, -UR5, R15 ;  /* 0x8000000514187c10 */ /* 0x000fe2000fd7e00f */
[C---:B------:R-:W-:Y:S01]  /*0450*/  VIADD R13, R12.reuse, -UR5 ;  /* 0x800000050c0d7c36 */ /* 0x040fe20008000000 */
[----:B------:R-:W-:Y:S02]  /*0460*/  ISETP.LT.OR P1, PT, R12, UR5, P0 ;  /* 0x000000050c007c0c */ /* 0x000fe40008721670 */
[----:B------:R-:W-:Y:S02]  /*0470*/  IADD3 R12, P6, PT, R20, UR10, RZ ;  /* 0x0000000a140c7c10 */ /* 0x000fe4000ffde0ff */
[----:B------:R-:W-:-:S02]  /*0480*/  ISETP.GE.AND P2, PT, R13, UR6, PT ;  /* 0x000000060d007c0c */ /* 0x000fc4000bf46270 */
[----:B------:R-:W-:Y:S01]  /*0490*/  IADD3.X R25, PT, PT, ~R16, R23, RZ, P3, P5 ;  /* 0x0000001710197210 */ /* 0x000fe20001fea5ff */
[----:B------:R-:W-:Y:S01]  /*04a0*/  IMAD.X R23, RZ, RZ, R23, P6 ;  /* 0x000000ffff177224 */ /* 0x000fe200030e0617 */
[----:B------:R-:W-:Y:S02]  /*04b0*/  IADD3 R13, P4, PT, R17, R24, RZ ;  /* 0x00000018110d7210 */ /* 0x000fe40007f9e0ff */
[----:B------:R-:W-:Y:S02]  /*04c0*/  PLOP3.LUT P3, PT, P1, P2, PT, 0xf8, 0x8f ;  /* 0x00000000008f781c */ /* 0x000fe40000f65f70 */
[----:B0-----:R-:W-:Y:S02]  /*04d0*/  LEA R8, P2, R12, R8, 0x2 ;  /* 0x000000080c087211 */ /* 0x001fe400078410ff */
[----:B------:R-:W-:Y:S02]  /*04e0*/  IADD3.X R24, PT, PT, R18, R25, RZ, P4, !PT ;  /* 0x0000001912187210 */ /* 0x000fe400027fe4ff */
[----:B------:R-:W-:-:S02]  /*04f0*/  LEA.HI.X R9, R12, R9, R23, 0x2, P2 ;  /* 0x000000090c097211 */ /* 0x000fc400010f1417 */
[----:B---3--:R-:W-:-:S04]  /*0500*/  LEA R10, P1, R13, R10, 0x2 ;  /* 0x0000000a0d0a7211 */ /* 0x008fc800078210ff */
[----:B------:R-:W-:Y:S02]  /*0510*/  LEA.HI.X R11, R13, R11, R24, 0x2, P1 ;  /* 0x0000000b0d0b7211 */ /* 0x000fe400008f1418 */
[----:B------:R-:W2:Y:S04]  /*0520*/  @!P3 LDG.E R13, desc[UR8][R8.64+0x4] ;  /* 0x00000408080db981 */ /* 0x000ea8000c1e1900 */
[----:B------:R-:W2:Y:S01]  /*0530*/  @!P3 LDG.E R12, desc[UR8][R10.64+0x4] ;  /* 0x000004080a0cb981 */ /* 0x000ea2000c1e1900 */
[----:B------:R-:W-:-:S05]  /*0540*/  VIADD R23, R21, 0x2 ;  /* 0x0000000215177836 */ /* 0x000fca0000000000 */
[C---:B------:R-:W-:Y:S01]  /*0550*/  ISETP.LT.OR P1, PT, R23.reuse, UR5, P0 ;  /* 0x0000000517007c0c */ /* 0x040fe20008721670 */
[----:B------:R-:W-:-:S05]  /*0560*/  VIADD R23, R23, -UR5 ;  /* 0x8000000517177c36 */ /* 0x000fca0008000000 */
[----:B------:R-:W-:Y:S01]  /*0570*/  ISETP.GE.OR P2, PT, R23, UR6, P1 ;  /* 0x0000000617007c0c */ /* 0x000fe20008f46670 */
[----:B--2---:R-:W-:-:S05]  /*0580*/  @!P3 FFMA R19, R12, R13, R19 ;  /* 0x0000000d0c13b223 */ /* 0x004fca0000000013 */
[----:B------:R0:W-:Y:S07]  /*0590*/  @!P3 STG.E desc[UR8][R2.64], R19 ;  /* 0x000000130200b986 */ /* 0x0001ee000c101908 */
[----:B------:R-:W0:Y:S04]  /*05a0*/  @!P2 LDG.E R12, desc[UR8][R10.64+0x8] ;  /* 0x000008080a0ca981 */ /* 0x000e28000c1e1900 */
[----:B------:R-:W0:Y:S01]  /*05b0*/  @!P2 LDG.E R13, desc[UR8][R8.64+0x8] ;  /* 0x00000808080da981 */ /* 0x000e22000c1e1900 */
[----:B------:R-:W-:-:S05]  /*05c0*/  VIADD R21, R21, 0x3 ;  /* 0x0000000315157836 */ /* 0x000fca0000000000 */
[C---:B------:R-:W-:Y:S01]  /*05d0*/  ISETP.LT.OR P1, PT, R21.reuse, UR5, P0 ;  /* 0x0000000515007c0c */ /* 0x040fe20008721670 */
[----:B------:R-:W-:-:S05]  /*05e0*/  VIADD R21, R21, -UR5 ;  /* 0x8000000515157c36 */ /* 0x000fca0008000000 */
[----:B------:R-:W-:Y:S01]  /*05f0*/  ISETP.GE.OR P1, PT, R21, UR6, P1 ;  /* 0x0000000615007c0c */ /* 0x000fe20008f26670 */
[----:B0-----:R-:W-:-:S05]  /*0600*/  @!P2 FFMA R19, R12, R13, R19 ;  /* 0x0000000d0c13a223 */ /* 0x001fca0000000013 */
[----:B------:R0:W-:Y:S07]  /*0610*/  @!P2 STG.E desc[UR8][R2.64], R19 ;  /* 0x000000130200a986 */ /* 0x0001ee000c101908 */
[----:B------:R-:W0:Y:S04]  /*0620*/  @!P1 LDG.E R12, desc[UR8][R10.64+0xc] ;  /* 0x00000c080a0c9981 */ /* 0x000e28000c1e1900 */
[----:B------:R-:W0:Y:S01]  /*0630*/  @!P1 LDG.E R13, desc[UR8][R8.64+0xc] ;  /* 0x00000c08080d9981 */ /* 0x000e22000c1e1900 */
[----:B------:R-:W-:-:S02]  /*0640*/  VIADD R20, R20, 0x4 ;  /* 0x0000000414147836 */ /* 0x000fc40000000000 */
[----:B0-----:R-:W-:-:S05]  /*0650*/  @!P1 FFMA R19, R12, R13, R19 ;  /* 0x0000000d0c139223 */ /* 0x001fca0000000013 */
[----:B------:R0:W-:Y:S01]  /*0660*/  @!P1 STG.E desc[UR8][R2.64], R19 ;  /* 0x0000001302009986 */ /* 0x0001e2000c101908 */
[----:B------:R-:W-:-:S13]  /*0670*/  ISETP.NE.AND P1, PT, R20, R14, PT ;  /* 0x0000000e1400720c */ /* 0x000fda0003f25270 */
[----:B0-----:R-:W-:Y:S05]  /*0680*/  @P1 BRA `(.L_x_56) ;  /* 0xfffffffc001c1947 */ /* 0x001fea000383ffff */
[----:B------:R-:W-:-:S07]  /*0690*/  IMAD.MOV.U32 R10, RZ, RZ, R14 ;  /* 0x000000ffff0a7224 */ /* 0x000fce00078e000e */
.L_x_53:
[----:B------:R-:W-:-:S13]  /*06a0*/  ISETP.NE.AND P1, PT, R22, RZ, PT ;  /* 0x000000ff1600720c */ /* 0x000fda0003f25270 */
[----:B------:R-:W-:Y:S05]  /*06b0*/  @!P1 BRA `(.L_x_57) ;  /* 0x0000000000d49947 */ /* 0x000fea0003800000 */
[----:B-1----:R-:W-:Y:S01]  /*06c0*/  IMAD.IADD R4, R15, 0x1, R10 ;  /* 0x000000010f047824 */ /* 0x002fe200078e020a */
[----:B------:R-:W-:Y:S01]  /*06d0*/  BSSY.RECONVERGENT B0, `(.L_x_58) ;  /* 0x0000011000007945 */ /* 0x000fe20003800200 */
[----:B------:R-:W-:-:S03]  /*06e0*/  ISETP.NE.AND P2, PT, R22, 0x1, PT ;  /* 0x000000011600780c */ /* 0x000fc60003f45270 */
[----:B------:R-:W-:-:S13]  /*06f0*/  ISETP.LT.OR P1, PT, R4, UR5, P0 ;  /* 0x0000000504007c0c */ /* 0x000fda0008721670 */
[----:B------:R-:W-:Y:S05]  /*0700*/  @P1 BRA `(.L_x_59) ;  /* 0x0000000000341947 */ /* 0x000fea0003800000 */
[----:B------:R-:W-:-:S05]  /*0710*/  VIADD R12, R4, -UR5 ;  /* 0x80000005040c7c36 */ /* 0x000fca0008000000 */
[----:B------:R-:W-:-:S13]  /*0720*/  ISETP.GE.AND P1, PT, R12, UR6, PT ;  /* 0x000000060c007c0c */ /* 0x000fda000bf26270 */
[----:B------:R-:W-:Y:S05]  /*0730*/  @P1 BRA `(.L_x_59) ;  /* 0x0000000000281947 */ /* 0x000fea0003800000 */
[----:B------:R-:W1:Y:S01]  /*0740*/  LDC.64 R8, c[0x0][0x380] ;  /* 0x0000e000ff087b82 */ /* 0x000e620000000a00 */
[----:B------:R-:W-:Y:S01]  /*0750*/  IADD3 R5, PT, PT, R17, R12, RZ ;  /* 0x0000000c11057210 */ /* 0x000fe20007ffe0ff */
[----:B------:R-:W-:-:S06]  /*0760*/  VIADD R11, R10, UR10 ;  /* 0x0000000a0a0b7c36 */ /* 0x000fcc0008000000 */
[----:B----4-:R-:W2:Y:S01]  /*0770*/  LDC.64 R6, c[0x0][0x388] ;  /* 0x0000e200ff067b82 */ /* 0x010ea20000000a00 */
[----:B-1----:R-:W-:-:S06]  /*0780*/  IMAD.WIDE R8, R5, 0x4, R8 ;  /* 0x0000000405087825 */ /* 0x002fcc00078e0208 */
[----:B------:R-:W3:Y:S01]  /*0790*/  LDG.E R8, desc[UR8][R8.64] ;  /* 0x0000000808087981 */ /* 0x000ee2000c1e1900 */
[----:B--2---:R-:W-:-:S06]  /*07a0*/  IMAD.WIDE.U32 R6, R11, 0x4, R6 ;  /* 0x000000040b067825 */ /* 0x004fcc00078e0006 */
[----:B------:R-:W3:Y:S02]  /*07b0*/  LDG.E R6, desc[UR8][R6.64] ;  /* 0x0000000806067981 */ /* 0x000ee4000c1e1900 */
[----:B---3--:R-:W-:-:S05]  /*07c0*/  FFMA R19, R8, R6, R19 ;  /* 0x0000000608137223 */ /* 0x008fca0000000013 */
[----:B------:R1:W-:Y:S02]  /*07d0*/  STG.E desc[UR8][R2.64], R19 ;  /* 0x0000001302007986 */ /* 0x0003e4000c101908 */
.L_x_59:
[----:B------:R-:W-:Y:S05]  /*07e0*/  BSYNC.RECONVERGENT B0 ;  /* 0x0000000000007941 */ /* 0x000fea0003800200 */
.L_x_58:
[----:B------:R-:W-:Y:S05]  /*07f0*/  @!P2 BRA `(.L_x_57) ;  /* 0x000000000084a947 */ /* 0x000fea0003800000 */
[----:B------:R-:W2:Y:S01]  /*0800*/  LDC.64 R8, c[0x0][0x388] ;  /* 0x0000e200ff087b82 */ /* 0x000ea20000000a00 */
[----:B------:R-:W-:Y:S01]  /*0810*/  VIADD R5, R4, 0x1 ;  /* 0x0000000104057836 */ /* 0x000fe20000000000 */
[----:B------:R-:W-:-:S04]  /*0820*/  IADD3 R12, P2, P3, R10, -UR5, R15 ;  /* 0x800000050a0c7c10 */ /* 0x000fc8000fb5e00f */
[C---:B------:R-:W-:Y:S01]  /*0830*/  ISETP.LT.OR P1, PT, R5.reuse, UR5, P0 ;  /* 0x0000000505007c0c */ /* 0x040fe20008721670 */
[----:B------:R-:W-:Y:S01]  /*0840*/  VIADD R5, R5, -UR5 ;  /* 0x8000000505057c36 */ /* 0x000fe20008000000 */
[----:B----4-:R-:W3:Y:S01]  /*0850*/  LDC.64 R6, c[0x0][0x380] ;  /* 0x0000e000ff067b82 */ /* 0x010ee20000000a00 */
[----:B------:R-:W-:Y:S02]  /*0860*/  IADD3 R11, P4, PT, R17, R12, RZ ;  /* 0x0000000c110b7210 */ /* 0x000fe40007f9e0ff */
[----:B------:R-:W-:Y:S02]  /*0870*/  IADD3.X R12, PT, PT, ~R16, RZ, RZ, P2, P3 ;  /* 0x000000ff100c7210 */ /* 0x000fe400017e65ff */
[----:B------:R-:W-:Y:S02]  /*0880*/  IADD3 R10, P2, PT, R10, UR10, RZ ;  /* 0x0000000a0a0a7c10 */ /* 0x000fe4000ff5e0ff */
[----:B------:R-:W-:Y:S02]  /*0890*/  ISETP.GE.OR P1, PT, R5, UR6, P1 ;  /* 0x0000000605007c0c */ /* 0x000fe40008f26670 */
[----:B------:R-:W-:Y:S01]  /*08a0*/  LEA.HI.X.SX32 R12, R17, R12, 0x1, P4 ;  /* 0x0000000c110c7211 */ /* 0x000fe200020f0eff */
[----:B------:R-:W-:Y:S01]  /*08b0*/  IMAD.X R5, RZ, RZ, RZ, P2 ;  /* 0x000000ffff057224 */ /* 0x000fe200010e06ff */
[----:B--2---:R-:W-:-:S04]  /*08c0*/  LEA R8, P3, R10, R8, 0x2 ;  /* 0x000000080a087211 */ /* 0x004fc800078610ff */
[----:B------:R-:W-:Y:S02]  /*08d0*/  LEA.HI.X R9, R10, R9, R5, 0x2, P3 ;  /* 0x000000090a097211 */ /* 0x000fe400018f1405 */
[----:B---3--:R-:W-:-:S03]  /*08e0*/  LEA R6, P2, R11, R6, 0x2 ;  /* 0x000000060b067211 */ /* 0x008fc600078410ff */
[----:B------:R-:W1:Y:S01]  /*08f0*/  @!P1 LDG.E R5, desc[UR8][R8.64+0x4] ;  /* 0x0000040808059981 */ /* 0x000e62000c1e1900 */
[----:B------:R-:W-:-:S05]  /*0900*/  LEA.HI.X R7, R11, R7, R12, 0x2, P2 ;  /* 0x000000070b077211 */ /* 0x000fca00010f140c */
[----:B------:R-:W1:Y:S02]  /*0910*/  @!P1 LDG.E R10, desc[UR8][R6.64+0x4] ;  /* 0x00000408060a9981 */ /* 0x000e64000c1e1900 */
[----:B-1----:R-:W-:-:S05]  /*0920*/  @!P1 FFMA R19, R10, R5, R19 ;  /* 0x000000050a139223 */ /* 0x002fca0000000013 */
[----:B------:R2:W-:Y:S01]  /*0930*/  @!P1 STG.E desc[UR8][R2.64], R19 ;  /* 0x0000001302009986 */ /* 0x0005e2000c101908 */
[----:B------:R-:W-:-:S13]  /*0940*/  ISETP.NE.AND P1, PT, R22, 0x2, PT ;  /* 0x000000021600780c */ /* 0x000fda0003f25270 */
[----:B--2---:R-:W-:Y:S05]  /*0950*/  @!P1 BRA `(.L_x_57) ;  /* 0x00000000002c9947 */ /* 0x004fea0003800000 */
[----:B------:R-:W-:Y:S01]  /*0960*/  VIADD R4, R4, 0x2 ;  /* 0x0000000204047836 */ /* 0x000fe20000000000 */
[----:B------:R-:W-:Y:S04]  /*0970*/  BSSY.RECONVERGENT B0, `(.L_x_57) ;  /* 0x0000009000007945 */ /* 0x000fe80003800200 */
[C---:B------:R-:W-:Y:S01]  /*0980*/  ISETP.LT.OR P0, PT, R4.reuse, UR5, P0 ;  /* 0x0000000504007c0c */ /* 0x040fe20008701670 */
[----:B------:R-:W-:-:S05]  /*0990*/  VIADD R4, R4, -UR5 ;  /* 0x8000000504047c36 */ /* 0x000fca0008000000 */
[----:B------:R-:W-:-:S13]  /*09a0*/  ISETP.GE.OR P0, PT, R4, UR6, P0 ;  /* 0x0000000604007c0c */ /* 0x000fda0008706670 */
[----:B------:R-:W-:Y:S05]  /*09b0*/  @P0 BRA `(.L_x_60) ;  /* 0x0000000000100947 */ /* 0x000fea0003800000 */
[----:B------:R-:W2:Y:S04]  /*09c0*/  LDG.E R6, desc[UR8][R6.64+0x8] ;  /* 0x0000080806067981 */ /* 0x000ea8000c1e1900 */
[----:B------:R-:W2:Y:S02]  /*09d0*/  LDG.E R8, desc[UR8][R8.64+0x8] ;  /* 0x0000080808087981 */ /* 0x000ea4000c1e1900 */
[----:B--2---:R-:W-:-:S05]  /*09e0*/  FFMA R19, R6, R8, R19 ;  /* 0x0000000806137223 */ /* 0x004fca0000000013 */
[----:B------:R1:W-:Y:S02]  /*09f0*/  STG.E desc[UR8][R2.64], R19 ;  /* 0x0000001302007986 */ /* 0x0003e4000c101908 */
.L_x_60:
[----:B------:R-:W-:Y:S05]  /*0a00*/  BSYNC.RECONVERGENT B0 ;  /* 0x0000000000007941 */ /* 0x000fea0003800200 */
.L_x_57:
[----:B------:R-:W-:Y:S05]  /*0a10*/  BRA.U UP1, `(.L_x_61) ;  /* 0xfffffff501ec7547 */ /* 0x000fea000b83ffff */
[----:B------:R-:W-:Y:S05]  /*0a20*/  EXIT ;  /* 0x000000000000794d */ /* 0x000fea0003800000 */
.L_x_62:
        /* <DEDUP_REMOVED lines=13> */
.L_x_73:


//--------------------- .nv.shared.reserved.0     --------------------------
	.section	.nv.shared.reserved.0,"aw",@nobits
	.weak		__nv_reservedSMEM_offset_0_alias
	.size		__nv_reservedSMEM_offset_0_alias, 0, 64
	.other		__nv_reservedSMEM_offset_0_alias,@"STO_CUDA_RESERVED_SHARED STV_DEFAULT"
__nv_reservedSMEM_offset_0_alias:
	.zero		0
	.zero		64


//--------------------- .nv.constant0._Z7softmaxPfS_iS_ --------------------------
	.section	.nv.constant0._Z7softmaxPfS_iS_,"a",@progbits
	.sectionflags	@""
	.align	4
.nv.constant0._Z7softmaxPfS_iS_:
	.zero		928


//--------------------- .nv.constant0._Z7exp_sumPfiS_ --------------------------
	.section	.nv.constant0._Z7exp_sumPfiS_,"a",@progbits
	.sectionflags	@""
	.align	4
.nv.constant0._Z7exp_sumPfiS_:
	.zero		920


//--------------------- .nv.constant0._Z7sigmoidPfS_i --------------------------
	.section	.nv.constant0._Z7sigmoidPfS_i,"a",@progbits
	.sectionflags	@""
	.align	4
.nv.constant0._Z7sigmoidPfS_i:
	.zero		916


//--------------------- .nv.constant0._Z10avgPoolingPfS_ii --------------------------
	.section	.nv.constant0._Z10avgPoolingPfS_ii,"a",@progbits
	.sectionflags	@""
	.align	4
.nv.constant0._Z10avgPoolingPfS_ii:
	.zero		920


//--------------------- .nv.constant0._Z10maxPoolingPfS_ii --------------------------
	.section	.nv.constant0._Z10maxPoolingPfS_ii,"a",@progbits
	.sectionflags	@""
	.align	4
.nv.constant0._Z10maxPoolingPfS_ii:
	.zero		920


//--------------------- .nv.constant0._Z4tanhPfS_ii --------------------------
	.section	.nv.constant0._Z4tanhPfS_ii,"a",@progbits
	.sectionflags	@""
	.align	4
.nv.constant0._Z4tanhPfS_ii:
	.zero		920


//--------------------- .nv.constant0._Z4reluPfS_ii --------------------------
	.section	.nv.constant0._Z4reluPfS_ii,"a",@progbits
	.sectionflags	@""
	.align	4
.nv.constant0._Z4reluPfS_ii:
	.zero		920


//--------------------- .nv.constant0._Z11convolutionPfS_S_iii --------------------------
	.section	.nv.constant0._Z11convolutionPfS_S_iii,"a",@progbits
	.sectionflags	@""
	.align	4
.nv.constant0._Z11convolutionPfS_S_iii:
	.zero		932


//--------------------- SYMBOLS --------------------------

	.type		.nv.reservedSmem.offset0,@object
	.size		.nv.reservedSmem.offset0,0x4
